//
// Generated by NVIDIA NVVM Compiler
//
// Compiler Build ID: CL-36424714
// Cuda compilation tools, release 13.0, V13.0.88
// Based on NVVM 20.0.0
//

.version 9.0
.target sm_100
.address_size 64

	// .globl	_Z16reduction_presumPdiS_
.extern .func  (.param .b32 func_retval0) vprintf
(
	.param .b64 vprintf_param_0,
	.param .b64 vprintf_param_1
)
;
// _ZZ14blockReduceSumdE4smem has been demoted
.global .align 1 .b8 $str[7] = {105, 58, 32, 37, 100, 9};
.global .align 1 .b8 $str$1[10] = {115, 117, 109, 61, 32, 37, 108, 102, 10};
.global .align 1 .b8 $str$2[10] = {112, 116, 114, 58, 32, 37, 108, 102, 10};

.visible .entry _Z16reduction_presumPdiS_(
	.param .u64 .ptr .align 1 _Z16reduction_presumPdiS__param_0,
	.param .u32 _Z16reduction_presumPdiS__param_1,
	.param .u64 .ptr .align 1 _Z16reduction_presumPdiS__param_2
)
{
	.reg .pred 	%p<27>;
	.reg .b32 	%r<58>;
	.reg .b64 	%rd<8>;
	.reg .b64 	%fd<35>;
	// demoted variable
	.shared .align 8 .b8 _ZZ14blockReduceSumdE4smem[256];
	ld.param.u64 	%rd2, [_Z16reduction_presumPdiS__param_0];
	ld.param.u32 	%r8, [_Z16reduction_presumPdiS__param_1];
	ld.param.u64 	%rd3, [_Z16reduction_presumPdiS__param_2];
	mov.u32 	%r1, %tid.x;
	mov.u32 	%r9, %ctaid.x;
	mov.u32 	%r2, %ntid.x;
	mad.lo.s32 	%r57, %r9, %r2, %r1;
	setp.ge.s32 	%p1, %r57, %r8;
	mov.f64 	%fd33, 0d0000000000000000;
	@%p1 bra 	$L__BB0_3;
	mov.u32 	%r10, %nctaid.x;
	mul.lo.s32 	%r4, %r2, %r10;
	cvta.to.global.u64 	%rd1, %rd2;
	mov.f64 	%fd33, 0d0000000000000000;
$L__BB0_2:
	mul.wide.s32 	%rd4, %r57, 8;
	add.s64 	%rd5, %rd1, %rd4;
	ld.global.f64 	%fd10, [%rd5];
	add.f64 	%fd33, %fd33, %fd10;
	add.s32 	%r57, %r57, %r4;
	setp.lt.s32 	%p2, %r57, %r8;
	@%p2 bra 	$L__BB0_2;
$L__BB0_3:
	setp.gt.u32 	%p3, %r1, 31;
	shl.b32 	%r11, %r1, 3;
	mov.u32 	%r12, _ZZ14blockReduceSumdE4smem;
	add.s32 	%r7, %r12, %r11;
	@%p3 bra 	$L__BB0_5;
	mov.b64 	%rd6, 0;
	st.shared.u64 	[%r7], %rd6;
$L__BB0_5:
	bar.sync 	0;
	// begin inline asm
	mov.b64 {%r13,%r14}, %fd33;
	// end inline asm
	shfl.sync.down.b32	%r16|%p4, %r14, 16, 31, -1;
	shfl.sync.down.b32	%r15|%p5, %r13, 16, 31, -1;
	// begin inline asm
	mov.b64 %fd12, {%r15,%r16};
	// end inline asm
	add.f64 	%fd13, %fd33, %fd12;
	// begin inline asm
	mov.b64 {%r17,%r18}, %fd13;
	// end inline asm
	shfl.sync.down.b32	%r20|%p6, %r18, 8, 31, -1;
	shfl.sync.down.b32	%r19|%p7, %r17, 8, 31, -1;
	// begin inline asm
	mov.b64 %fd14, {%r19,%r20};
	// end inline asm
	add.f64 	%fd15, %fd13, %fd14;
	// begin inline asm
	mov.b64 {%r21,%r22}, %fd15;
	// end inline asm
	shfl.sync.down.b32	%r24|%p8, %r22, 4, 31, -1;
	shfl.sync.down.b32	%r23|%p9, %r21, 4, 31, -1;
	// begin inline asm
	mov.b64 %fd16, {%r23,%r24};
	// end inline asm
	add.f64 	%fd17, %fd15, %fd16;
	// begin inline asm
	mov.b64 {%r25,%r26}, %fd17;
	// end inline asm
	shfl.sync.down.b32	%r28|%p10, %r26, 2, 31, -1;
	shfl.sync.down.b32	%r27|%p11, %r25, 2, 31, -1;
	// begin inline asm
	mov.b64 %fd18, {%r27,%r28};
	// end inline asm
	add.f64 	%fd19, %fd17, %fd18;
	// begin inline asm
	mov.b64 {%r29,%r30}, %fd19;
	// end inline asm
	shfl.sync.down.b32	%r32|%p12, %r30, 1, 31, -1;
	shfl.sync.down.b32	%r31|%p13, %r29, 1, 31, -1;
	// begin inline asm
	mov.b64 %fd20, {%r31,%r32};
	// end inline asm
	add.f64 	%fd34, %fd19, %fd20;
	and.b32  	%r33, %r1, 31;
	setp.ne.s32 	%p14, %r33, 0;
	@%p14 bra 	$L__BB0_7;
	shr.u32 	%r34, %r1, 2;
	mov.u32 	%r35, _ZZ14blockReduceSumdE4smem;
	add.s32 	%r36, %r35, %r34;
	st.shared.f64 	[%r36], %fd34;
$L__BB0_7:
	setp.gt.u32 	%p15, %r1, 31;
	bar.sync 	0;
	@%p15 bra 	$L__BB0_9;
	ld.shared.f64 	%fd34, [%r7];
$L__BB0_9:
	// begin inline asm
	mov.b64 {%r37,%r38}, %fd34;
	// end inline asm
	shfl.sync.down.b32	%r40|%p16, %r38, 16, 31, -1;
	shfl.sync.down.b32	%r39|%p17, %r37, 16, 31, -1;
	// begin inline asm
	mov.b64 %fd22, {%r39,%r40};
	// end inline asm
	add.f64 	%fd23, %fd34, %fd22;
	// begin inline asm
	mov.b64 {%r41,%r42}, %fd23;
	// end inline asm
	shfl.sync.down.b32	%r44|%p18, %r42, 8, 31, -1;
	shfl.sync.down.b32	%r43|%p19, %r41, 8, 31, -1;
	// begin inline asm
	mov.b64 %fd24, {%r43,%r44};
	// end inline asm
	add.f64 	%fd25, %fd23, %fd24;
	// begin inline asm
	mov.b64 {%r45,%r46}, %fd25;
	// end inline asm
	shfl.sync.down.b32	%r48|%p20, %r46, 4, 31, -1;
	shfl.sync.down.b32	%r47|%p21, %r45, 4, 31, -1;
	// begin inline asm
	mov.b64 %fd26, {%r47,%r48};
	// end inline asm
	add.f64 	%fd27, %fd25, %fd26;
	// begin inline asm
	mov.b64 {%r49,%r50}, %fd27;
	// end inline asm
	shfl.sync.down.b32	%r52|%p22, %r50, 2, 31, -1;
	shfl.sync.down.b32	%r51|%p23, %r49, 2, 31, -1;
	// begin inline asm
	mov.b64 %fd28, {%r51,%r52};
	// end inline asm
	add.f64 	%fd29, %fd27, %fd28;
	// begin inline asm
	mov.b64 {%r53,%r54}, %fd29;
	// end inline asm
	shfl.sync.down.b32	%r56|%p24, %r54, 1, 31, -1;
	shfl.sync.down.b32	%r55|%p25, %r53, 1, 31, -1;
	// begin inline asm
	mov.b64 %fd30, {%r55,%r56};
	// end inline asm
	add.f64 	%fd7, %fd29, %fd30;
	setp.ne.s32 	%p26, %r1, 0;
	@%p26 bra 	$L__BB0_11;
	cvta.to.global.u64 	%rd7, %rd3;
	atom.global.add.f64 	%fd31, [%rd7], %fd7;
$L__BB0_11:
	ret;

}
	// .globl	_Z16jacobi_iterationPdS_S_S_iiif
.visible .entry _Z16jacobi_iterationPdS_S_S_iiif(
	.param .u64 .ptr .align 1 _Z16jacobi_iterationPdS_S_S_iiif_param_0,
	.param .u64 .ptr .align 1 _Z16jacobi_iterationPdS_S_S_iiif_param_1,
	.param .u64 .ptr .align 1 _Z16jacobi_iterationPdS_S_S_iiif_param_2,
	.param .u64 .ptr .align 1 _Z16jacobi_iterationPdS_S_S_iiif_param_3,
	.param .u32 _Z16jacobi_iterationPdS_S_S_iiif_param_4,
	.param .u32 _Z16jacobi_iterationPdS_S_S_iiif_param_5,
	.param .u32 _Z16jacobi_iterationPdS_S_S_iiif_param_6,
	.param .f32 _Z16jacobi_iterationPdS_S_S_iiif_param_7
)
{
	.reg .pred 	%p<2>;
	.reg .b32 	%r<42>;
	.reg .b32 	%f<2>;
	.reg .b64 	%rd<30>;
	.reg .b64 	%fd<19>;

	ld.param.u64 	%rd2, [_Z16jacobi_iterationPdS_S_S_iiif_param_1];
	ld.param.u64 	%rd4, [_Z16jacobi_iterationPdS_S_S_iiif_param_3];
	ld.param.u32 	%r10, [_Z16jacobi_iterationPdS_S_S_iiif_param_4];
	ld.param.u32 	%r11, [_Z16jacobi_iterationPdS_S_S_iiif_param_5];
	ld.param.u32 	%r12, [_Z16jacobi_iterationPdS_S_S_iiif_param_6];
	ld.param.f32 	%f1, [_Z16jacobi_iterationPdS_S_S_iiif_param_7];
	mov.u32 	%r1, %tid.x;
	mov.u32 	%r14, %ctaid.x;
	mov.u32 	%r15, %ntid.x;
	mul.lo.s32 	%r2, %r14, %r15;
	add.s32 	%r16, %r1, %r2;
	add.s32 	%r3, %r16, 1;
	mov.u32 	%r4, %tid.y;
	mov.u32 	%r17, %ctaid.y;
	mov.u32 	%r18, %ntid.y;
	mul.lo.s32 	%r5, %r17, %r18;
	add.s32 	%r19, %r4, %r5;
	add.s32 	%r6, %r19, 1;
	mov.u32 	%r7, %tid.z;
	mov.u32 	%r21, %ctaid.z;
	mov.u32 	%r22, %ntid.z;
	mul.lo.s32 	%r8, %r21, %r22;
	add.s32 	%r23, %r7, %r8;
	add.s32 	%r9, %r23, 1;
	max.s32 	%r24, %r9, %r6;
	max.s32 	%r25, %r3, %r24;
	setp.ge.s32 	%p1, %r25, %r12;
	@%p1 bra 	$L__BB1_2;
	ld.param.u64 	%rd29, [_Z16jacobi_iterationPdS_S_S_iiif_param_2];
	ld.param.u64 	%rd28, [_Z16jacobi_iterationPdS_S_S_iiif_param_0];
	cvta.to.global.u64 	%rd5, %rd28;
	cvta.to.global.u64 	%rd6, %rd29;
	cvta.to.global.u64 	%rd7, %rd2;
	cvta.to.global.u64 	%rd8, %rd4;
	cvt.f64.f32 	%fd1, %f1;
	mul.lo.s32 	%r27, %r10, %r6;
	add.s32 	%r28, %r27, %r3;
	mad.lo.s32 	%r29, %r11, %r23, %r28;
	mul.wide.s32 	%rd9, %r29, 8;
	add.s64 	%rd10, %rd5, %rd9;
	ld.global.f64 	%fd2, [%rd10];
	mul.lo.s32 	%r30, %r11, %r9;
	add.s32 	%r31, %r30, %r11;
	add.s32 	%r32, %r28, %r31;
	mul.wide.s32 	%rd11, %r32, 8;
	add.s64 	%rd12, %rd5, %rd11;
	ld.global.f64 	%fd3, [%rd12];
	add.f64 	%fd4, %fd2, %fd3;
	mad.lo.s32 	%r34, %r10, %r19, %r3;
	add.s32 	%r35, %r34, %r30;
	mul.wide.s32 	%rd13, %r35, 8;
	add.s64 	%rd14, %rd5, %rd13;
	ld.global.f64 	%fd5, [%rd14];
	add.f64 	%fd6, %fd4, %fd5;
	add.s32 	%r36, %r28, %r10;
	add.s32 	%r37, %r36, %r30;
	mul.wide.s32 	%rd15, %r37, 8;
	add.s64 	%rd16, %rd5, %rd15;
	ld.global.f64 	%fd7, [%rd16];
	add.f64 	%fd8, %fd6, %fd7;
	add.s32 	%r38, %r30, %r27;
	add.s32 	%r40, %r16, %r38;
	mul.wide.s32 	%rd17, %r40, 8;
	add.s64 	%rd18, %rd5, %rd17;
	ld.global.f64 	%fd9, [%rd18];
	add.f64 	%fd10, %fd8, %fd9;
	cvt.s64.s32 	%rd19, %r38;
	cvt.s64.s32 	%rd20, %r3;
	add.s64 	%rd21, %rd20, %rd19;
	shl.b64 	%rd22, %rd21, 3;
	add.s64 	%rd23, %rd5, %rd22;
	ld.global.f64 	%fd11, [%rd23+8];
	add.f64 	%fd12, %fd10, %fd11;
	add.s32 	%r41, %r40, 1;
	mul.wide.s32 	%rd24, %r41, 8;
	add.s64 	%rd25, %rd6, %rd24;
	ld.global.f64 	%fd13, [%rd25];
	add.f64 	%fd14, %fd12, %fd13;
	mul.f64 	%fd15, %fd14, %fd1;
	add.s64 	%rd26, %rd7, %rd24;
	st.global.f64 	[%rd26], %fd15;
	ld.global.f64 	%fd16, [%rd18+8];
	sub.f64 	%fd17, %fd16, %fd15;
	mul.f64 	%fd18, %fd17, %fd17;
	add.s64 	%rd27, %rd8, %rd24;
	st.global.f64 	[%rd27], %fd18;
$L__BB1_2:
	ret;

}
	// .globl	_Z9print_arrPdi
.visible .entry _Z9print_arrPdi(
	.param .u64 .ptr .align 1 _Z9print_arrPdi_param_0,
	.param .u32 _Z9print_arrPdi_param_1
)
{
	.local .align 8 .b8 	__local_depot2[8];
	.reg .b64 	%SP;
	.reg .b64 	%SPL;
	.reg .pred 	%p<39>;
	.reg .b32 	%r<113>;
	.reg .b64 	%rd<107>;
	.reg .b64 	%fd<30>;

	mov.u64 	%SPL, __local_depot2;
	cvta.local.u64 	%SP, %SPL;
	ld.param.u64 	%rd9, [_Z9print_arrPdi_param_0];
	ld.param.u32 	%r18, [_Z9print_arrPdi_param_1];
	cvta.to.global.u64 	%rd1, %rd9;
	add.u64 	%rd10, %SP, 0;
	add.u64 	%rd2, %SPL, 0;
	mul.lo.s32 	%r19, %r18, %r18;
	mul.lo.s32 	%r1, %r19, %r18;
	setp.lt.s32 	%p1, %r1, 1;
	@%p1 bra 	$L__BB2_71;
	and.b32  	%r2, %r1, 15;
	setp.lt.u32 	%p2, %r1, 16;
	mov.b32 	%r109, 0;
	@%p2 bra 	$L__BB2_36;
	and.b32  	%r109, %r1, 2147483632;
	mov.b32 	%r107, 0;
	mov.u64 	%rd12, $str;
$L__BB2_3:
	.pragma "nounroll";
	mul.wide.u32 	%rd11, %r107, 8;
	add.s64 	%rd3, %rd1, %rd11;
	ld.global.f64 	%fd1, [%rd3];
	setp.leu.f64 	%p3, %fd1, 0d4024000000000000;
	@%p3 bra 	$L__BB2_5;
	st.local.u32 	[%rd2], %r107;
	cvta.global.u64 	%rd13, %rd12;
	{ // callseq 0, 0
	.param .b64 param0;
	st.param.b64 	[param0], %rd13;
	.param .b64 param1;
	st.param.b64 	[param1], %rd10;
	.param .b32 retval0;
	call.uni (retval0), 
	vprintf, 
	(
	param0, 
	param1
	);
	ld.param.b32 	%r22, [retval0];
	} // callseq 0
$L__BB2_5:
	ld.global.f64 	%fd2, [%rd3+8];
	setp.leu.f64 	%p4, %fd2, 0d4024000000000000;
	@%p4 bra 	$L__BB2_7;
	add.s32 	%r24, %r107, 1;
	st.local.u32 	[%rd2], %r24;
	cvta.global.u64 	%rd16, %rd12;
	{ // callseq 1, 0
	.param .b64 param0;
	st.param.b64 	[param0], %rd16;
	.param .b64 param1;
	st.param.b64 	[param1], %rd10;
	.param .b32 retval0;
	call.uni (retval0), 
	vprintf, 
	(
	param0, 
	param1
	);
	ld.param.b32 	%r25, [retval0];
	} // callseq 1
$L__BB2_7:
	ld.global.f64 	%fd3, [%rd3+16];
	setp.leu.f64 	%p5, %fd3, 0d4024000000000000;
	@%p5 bra 	$L__BB2_9;
	add.s32 	%r27, %r107, 2;
	st.local.u32 	[%rd2], %r27;
	cvta.global.u64 	%rd19, %rd12;
	{ // callseq 2, 0
	.param .b64 param0;
	st.param.b64 	[param0], %rd19;
	.param .b64 param1;
	st.param.b64 	[param1], %rd10;
	.param .b32 retval0;
	call.uni (retval0), 
	vprintf, 
	(
	param0, 
	param1
	);
	ld.param.b32 	%r28, [retval0];
	} // callseq 2
$L__BB2_9:
	ld.global.f64 	%fd4, [%rd3+24];
	setp.leu.f64 	%p6, %fd4, 0d4024000000000000;
	@%p6 bra 	$L__BB2_11;
	add.s32 	%r30, %r107, 3;
	st.local.u32 	[%rd2], %r30;
	cvta.global.u64 	%rd22, %rd12;
	{ // callseq 3, 0
	.param .b64 param0;
	st.param.b64 	[param0], %rd22;
	.param .b64 param1;
	st.param.b64 	[param1], %rd10;
	.param .b32 retval0;
	call.uni (retval0), 
	vprintf, 
	(
	param0, 
	param1
	);
	ld.param.b32 	%r31, [retval0];
	} // callseq 3
$L__BB2_11:
	ld.global.f64 	%fd5, [%rd3+32];
	setp.leu.f64 	%p7, %fd5, 0d4024000000000000;
	@%p7 bra 	$L__BB2_13;
	add.s32 	%r33, %r107, 4;
	st.local.u32 	[%rd2], %r33;
	cvta.global.u64 	%rd25, %rd12;
	{ // callseq 4, 0
	.param .b64 param0;
	st.param.b64 	[param0], %rd25;
	.param .b64 param1;
	st.param.b64 	[param1], %rd10;
	.param .b32 retval0;
	call.uni (retval0), 
	vprintf, 
	(
	param0, 
	param1
	);
	ld.param.b32 	%r34, [retval0];
	} // callseq 4
$L__BB2_13:
	ld.global.f64 	%fd6, [%rd3+40];
	setp.leu.f64 	%p8, %fd6, 0d4024000000000000;
	@%p8 bra 	$L__BB2_15;
	add.s32 	%r36, %r107, 5;
	st.local.u32 	[%rd2], %r36;
	cvta.global.u64 	%rd28, %rd12;
	{ // callseq 5, 0
	.param .b64 param0;
	st.param.b64 	[param0], %rd28;
	.param .b64 param1;
	st.param.b64 	[param1], %rd10;
	.param .b32 retval0;
	call.uni (retval0), 
	vprintf, 
	(
	param0, 
	param1
	);
	ld.param.b32 	%r37, [retval0];
	} // callseq 5
$L__BB2_15:
	ld.global.f64 	%fd7, [%rd3+48];
	setp.leu.f64 	%p9, %fd7, 0d4024000000000000;
	@%p9 bra 	$L__BB2_17;
	add.s32 	%r39, %r107, 6;
	st.local.u32 	[%rd2], %r39;
	cvta.global.u64 	%rd31, %rd12;
	{ // callseq 6, 0
	.param .b64 param0;
	st.param.b64 	[param0], %rd31;
	.param .b64 param1;
	st.param.b64 	[param1], %rd10;
	.param .b32 retval0;
	call.uni (retval0), 
	vprintf, 
	(
	param0, 
	param1
	);
	ld.param.b32 	%r40, [retval0];
	} // callseq 6
$L__BB2_17:
	ld.global.f64 	%fd8, [%rd3+56];
	setp.leu.f64 	%p10, %fd8, 0d4024000000000000;
	@%p10 bra 	$L__BB2_19;
	add.s32 	%r42, %r107, 7;
	st.local.u32 	[%rd2], %r42;
	cvta.global.u64 	%rd34, %rd12;
	{ // callseq 7, 0
	.param .b64 param0;
	st.param.b64 	[param0], %rd34;
	.param .b64 param1;
	st.param.b64 	[param1], %rd10;
	.param .b32 retval0;
	call.uni (retval0), 
	vprintf, 
	(
	param0, 
	param1
	);
	ld.param.b32 	%r43, [retval0];
	} // callseq 7
$L__BB2_19:
	ld.global.f64 	%fd9, [%rd3+64];
	setp.leu.f64 	%p11, %fd9, 0d4024000000000000;
	@%p11 bra 	$L__BB2_21;
	add.s32 	%r45, %r107, 8;
	st.local.u32 	[%rd2], %r45;
	cvta.global.u64 	%rd37, %rd12;
	{ // callseq 8, 0
	.param .b64 param0;
	st.param.b64 	[param0], %rd37;
	.param .b64 param1;
	st.param.b64 	[param1], %rd10;
	.param .b32 retval0;
	call.uni (retval0), 
	vprintf, 
	(
	param0, 
	param1
	);
	ld.param.b32 	%r46, [retval0];
	} // callseq 8
$L__BB2_21:
	ld.global.f64 	%fd10, [%rd3+72];
	setp.leu.f64 	%p12, %fd10, 0d4024000000000000;
	@%p12 bra 	$L__BB2_23;
	add.s32 	%r48, %r107, 9;
	st.local.u32 	[%rd2], %r48;
	cvta.global.u64 	%rd40, %rd12;
	{ // callseq 9, 0
	.param .b64 param0;
	st.param.b64 	[param0], %rd40;
	.param .b64 param1;
	st.param.b64 	[param1], %rd10;
	.param .b32 retval0;
	call.uni (retval0), 
	vprintf, 
	(
	param0, 
	param1
	);
	ld.param.b32 	%r49, [retval0];
	} // callseq 9
$L__BB2_23:
	ld.global.f64 	%fd11, [%rd3+80];
	setp.leu.f64 	%p13, %fd11, 0d4024000000000000;
	@%p13 bra 	$L__BB2_25;
	add.s32 	%r51, %r107, 10;
	st.local.u32 	[%rd2], %r51;
	cvta.global.u64 	%rd43, %rd12;
	{ // callseq 10, 0
	.param .b64 param0;
	st.param.b64 	[param0], %rd43;
	.param .b64 param1;
	st.param.b64 	[param1], %rd10;
	.param .b32 retval0;
	call.uni (retval0), 
	vprintf, 
	(
	param0, 
	param1
	);
	ld.param.b32 	%r52, [retval0];
	} // callseq 10
$L__BB2_25:
	ld.global.f64 	%fd12, [%rd3+88];
	setp.leu.f64 	%p14, %fd12, 0d4024000000000000;
	@%p14 bra 	$L__BB2_27;
	add.s32 	%r54, %r107, 11;
	st.local.u32 	[%rd2], %r54;
	cvta.global.u64 	%rd46, %rd12;
	{ // callseq 11, 0
	.param .b64 param0;
	st.param.b64 	[param0], %rd46;
	.param .b64 param1;
	st.param.b64 	[param1], %rd10;
	.param .b32 retval0;
	call.uni (retval0), 
	vprintf, 
	(
	param0, 
	param1
	);
	ld.param.b32 	%r55, [retval0];
	} // callseq 11
$L__BB2_27:
	ld.global.f64 	%fd13, [%rd3+96];
	setp.leu.f64 	%p15, %fd13, 0d4024000000000000;
	@%p15 bra 	$L__BB2_29;
	add.s32 	%r57, %r107, 12;
	st.local.u32 	[%rd2], %r57;
	cvta.global.u64 	%rd49, %rd12;
	{ // callseq 12, 0
	.param .b64 param0;
	st.param.b64 	[param0], %rd49;
	.param .b64 param1;
	st.param.b64 	[param1], %rd10;
	.param .b32 retval0;
	call.uni (retval0), 
	vprintf, 
	(
	param0, 
	param1
	);
	ld.param.b32 	%r58, [retval0];
	} // callseq 12
$L__BB2_29:
	ld.global.f64 	%fd14, [%rd3+104];
	setp.leu.f64 	%p16, %fd14, 0d4024000000000000;
	@%p16 bra 	$L__BB2_31;
	add.s32 	%r60, %r107, 13;
	st.local.u32 	[%rd2], %r60;
	cvta.global.u64 	%rd52, %rd12;
	{ // callseq 13, 0
	.param .b64 param0;
	st.param.b64 	[param0], %rd52;
	.param .b64 param1;
	st.param.b64 	[param1], %rd10;
	.param .b32 retval0;
	call.uni (retval0), 
	vprintf, 
	(
	param0, 
	param1
	);
	ld.param.b32 	%r61, [retval0];
	} // callseq 13
$L__BB2_31:
	ld.global.f64 	%fd15, [%rd3+112];
	setp.leu.f64 	%p17, %fd15, 0d4024000000000000;
	@%p17 bra 	$L__BB2_33;
	add.s32 	%r63, %r107, 14;
	st.local.u32 	[%rd2], %r63;
	cvta.global.u64 	%rd55, %rd12;
	{ // callseq 14, 0
	.param .b64 param0;
	st.param.b64 	[param0], %rd55;
	.param .b64 param1;
	st.param.b64 	[param1], %rd10;
	.param .b32 retval0;
	call.uni (retval0), 
	vprintf, 
	(
	param0, 
	param1
	);
	ld.param.b32 	%r64, [retval0];
	} // callseq 14
$L__BB2_33:
	ld.global.f64 	%fd16, [%rd3+120];
	setp.leu.f64 	%p18, %fd16, 0d4024000000000000;
	@%p18 bra 	$L__BB2_35;
	add.s32 	%r66, %r107, 15;
	st.local.u32 	[%rd2], %r66;
	cvta.global.u64 	%rd58, %rd12;
	{ // callseq 15, 0
	.param .b64 param0;
	st.param.b64 	[param0], %rd58;
	.param .b64 param1;
	st.param.b64 	[param1], %rd10;
	.param .b32 retval0;
	call.uni (retval0), 
	vprintf, 
	(
	param0, 
	param1
	);
	ld.param.b32 	%r67, [retval0];
	} // callseq 15
$L__BB2_35:
	add.s32 	%r107, %r107, 16;
	setp.ne.s32 	%p19, %r107, %r109;
	@%p19 bra 	$L__BB2_3;
$L__BB2_36:
	setp.eq.s32 	%p20, %r2, 0;
	@%p20 bra 	$L__BB2_71;
	and.b32  	%r7, %r1, 7;
	setp.lt.u32 	%p21, %r2, 8;
	@%p21 bra 	$L__BB2_55;
	mul.wide.u32 	%rd60, %r109, 8;
	add.s64 	%rd4, %rd1, %rd60;
	ld.global.f64 	%fd17, [%rd4];
	setp.leu.f64 	%p22, %fd17, 0d4024000000000000;
	@%p22 bra 	$L__BB2_40;
	st.local.u32 	[%rd2], %r109;
	mov.u64 	%rd61, $str;
	cvta.global.u64 	%rd62, %rd61;
	{ // callseq 16, 0
	.param .b64 param0;
	st.param.b64 	[param0], %rd62;
	.param .b64 param1;
	st.param.b64 	[param1], %rd10;
	.param .b32 retval0;
	call.uni (retval0), 
	vprintf, 
	(
	param0, 
	param1
	);
	ld.param.b32 	%r69, [retval0];
	} // callseq 16
$L__BB2_40:
	ld.global.f64 	%fd18, [%rd4+8];
	setp.leu.f64 	%p23, %fd18, 0d4024000000000000;
	@%p23 bra 	$L__BB2_42;
	add.s32 	%r71, %r109, 1;
	st.local.u32 	[%rd2], %r71;
	mov.u64 	%rd64, $str;
	cvta.global.u64 	%rd65, %rd64;
	{ // callseq 17, 0
	.param .b64 param0;
	st.param.b64 	[param0], %rd65;
	.param .b64 param1;
	st.param.b64 	[param1], %rd10;
	.param .b32 retval0;
	call.uni (retval0), 
	vprintf, 
	(
	param0, 
	param1
	);
	ld.param.b32 	%r72, [retval0];
	} // callseq 17
$L__BB2_42:
	ld.global.f64 	%fd19, [%rd4+16];
	setp.leu.f64 	%p24, %fd19, 0d4024000000000000;
	@%p24 bra 	$L__BB2_44;
	add.s32 	%r74, %r109, 2;
	st.local.u32 	[%rd2], %r74;
	mov.u64 	%rd67, $str;
	cvta.global.u64 	%rd68, %rd67;
	{ // callseq 18, 0
	.param .b64 param0;
	st.param.b64 	[param0], %rd68;
	.param .b64 param1;
	st.param.b64 	[param1], %rd10;
	.param .b32 retval0;
	call.uni (retval0), 
	vprintf, 
	(
	param0, 
	param1
	);
	ld.param.b32 	%r75, [retval0];
	} // callseq 18
$L__BB2_44:
	ld.global.f64 	%fd20, [%rd4+24];
	setp.leu.f64 	%p25, %fd20, 0d4024000000000000;
	@%p25 bra 	$L__BB2_46;
	add.s32 	%r77, %r109, 3;
	st.local.u32 	[%rd2], %r77;
	mov.u64 	%rd70, $str;
	cvta.global.u64 	%rd71, %rd70;
	{ // callseq 19, 0
	.param .b64 param0;
	st.param.b64 	[param0], %rd71;
	.param .b64 param1;
	st.param.b64 	[param1], %rd10;
	.param .b32 retval0;
	call.uni (retval0), 
	vprintf, 
	(
	param0, 
	param1
	);
	ld.param.b32 	%r78, [retval0];
	} // callseq 19
$L__BB2_46:
	ld.global.f64 	%fd21, [%rd4+32];
	setp.leu.f64 	%p26, %fd21, 0d4024000000000000;
	@%p26 bra 	$L__BB2_48;
	add.s32 	%r80, %r109, 4;
	st.local.u32 	[%rd2], %r80;
	mov.u64 	%rd73, $str;
	cvta.global.u64 	%rd74, %rd73;
	{ // callseq 20, 0
	.param .b64 param0;
	st.param.b64 	[param0], %rd74;
	.param .b64 param1;
	st.param.b64 	[param1], %rd10;
	.param .b32 retval0;
	call.uni (retval0), 
	vprintf, 
	(
	param0, 
	param1
	);
	ld.param.b32 	%r81, [retval0];
	} // callseq 20
$L__BB2_48:
	ld.global.f64 	%fd22, [%rd4+40];
	setp.leu.f64 	%p27, %fd22, 0d4024000000000000;
	@%p27 bra 	$L__BB2_50;
	add.s32 	%r83, %r109, 5;
	st.local.u32 	[%rd2], %r83;
	mov.u64 	%rd76, $str;
	cvta.global.u64 	%rd77, %rd76;
	{ // callseq 21, 0
	.param .b64 param0;
	st.param.b64 	[param0], %rd77;
	.param .b64 param1;
	st.param.b64 	[param1], %rd10;
	.param .b32 retval0;
	call.uni (retval0), 
	vprintf, 
	(
	param0, 
	param1
	);
	ld.param.b32 	%r84, [retval0];
	} // callseq 21
$L__BB2_50:
	ld.global.f64 	%fd23, [%rd4+48];
	setp.leu.f64 	%p28, %fd23, 0d4024000000000000;
	@%p28 bra 	$L__BB2_52;
	add.s32 	%r86, %r109, 6;
	st.local.u32 	[%rd2], %r86;
	mov.u64 	%rd79, $str;
	cvta.global.u64 	%rd80, %rd79;
	{ // callseq 22, 0
	.param .b64 param0;
	st.param.b64 	[param0], %rd80;
	.param .b64 param1;
	st.param.b64 	[param1], %rd10;
	.param .b32 retval0;
	call.uni (retval0), 
	vprintf, 
	(
	param0, 
	param1
	);
	ld.param.b32 	%r87, [retval0];
	} // callseq 22
$L__BB2_52:
	ld.global.f64 	%fd24, [%rd4+56];
	setp.leu.f64 	%p29, %fd24, 0d4024000000000000;
	@%p29 bra 	$L__BB2_54;
	add.s32 	%r89, %r109, 7;
	st.local.u32 	[%rd2], %r89;
	mov.u64 	%rd82, $str;
	cvta.global.u64 	%rd83, %rd82;
	{ // callseq 23, 0
	.param .b64 param0;
	st.param.b64 	[param0], %rd83;
	.param .b64 param1;
	st.param.b64 	[param1], %rd10;
	.param .b32 retval0;
	call.uni (retval0), 
	vprintf, 
	(
	param0, 
	param1
	);
	ld.param.b32 	%r90, [retval0];
	} // callseq 23
$L__BB2_54:
	add.s32 	%r109, %r109, 8;
$L__BB2_55:
	setp.eq.s32 	%p30, %r7, 0;
	@%p30 bra 	$L__BB2_71;
	and.b32  	%r10, %r1, 3;
	setp.lt.u32 	%p31, %r7, 4;
	@%p31 bra 	$L__BB2_66;
	mul.wide.u32 	%rd85, %r109, 8;
	add.s64 	%rd5, %rd1, %rd85;
	ld.global.f64 	%fd25, [%rd5];
	setp.leu.f64 	%p32, %fd25, 0d4024000000000000;
	@%p32 bra 	$L__BB2_59;
	st.local.u32 	[%rd2], %r109;
	mov.u64 	%rd86, $str;
	cvta.global.u64 	%rd87, %rd86;
	{ // callseq 24, 0
	.param .b64 param0;
	st.param.b64 	[param0], %rd87;
	.param .b64 param1;
	st.param.b64 	[param1], %rd10;
	.param .b32 retval0;
	call.uni (retval0), 
	vprintf, 
	(
	param0, 
	param1
	);
	ld.param.b32 	%r92, [retval0];
	} // callseq 24
$L__BB2_59:
	ld.global.f64 	%fd26, [%rd5+8];
	setp.leu.f64 	%p33, %fd26, 0d4024000000000000;
	@%p33 bra 	$L__BB2_61;
	add.s32 	%r94, %r109, 1;
	st.local.u32 	[%rd2], %r94;
	mov.u64 	%rd89, $str;
	cvta.global.u64 	%rd90, %rd89;
	{ // callseq 25, 0
	.param .b64 param0;
	st.param.b64 	[param0], %rd90;
	.param .b64 param1;
	st.param.b64 	[param1], %rd10;
	.param .b32 retval0;
	call.uni (retval0), 
	vprintf, 
	(
	param0, 
	param1
	);
	ld.param.b32 	%r95, [retval0];
	} // callseq 25
$L__BB2_61:
	ld.global.f64 	%fd27, [%rd5+16];
	setp.leu.f64 	%p34, %fd27, 0d4024000000000000;
	@%p34 bra 	$L__BB2_63;
	add.s32 	%r97, %r109, 2;
	st.local.u32 	[%rd2], %r97;
	mov.u64 	%rd92, $str;
	cvta.global.u64 	%rd93, %rd92;
	{ // callseq 26, 0
	.param .b64 param0;
	st.param.b64 	[param0], %rd93;
	.param .b64 param1;
	st.param.b64 	[param1], %rd10;
	.param .b32 retval0;
	call.uni (retval0), 
	vprintf, 
	(
	param0, 
	param1
	);
	ld.param.b32 	%r98, [retval0];
	} // callseq 26
$L__BB2_63:
	ld.global.f64 	%fd28, [%rd5+24];
	setp.leu.f64 	%p35, %fd28, 0d4024000000000000;
	@%p35 bra 	$L__BB2_65;
	add.s32 	%r100, %r109, 3;
	st.local.u32 	[%rd2], %r100;
	mov.u64 	%rd95, $str;
	cvta.global.u64 	%rd96, %rd95;
	{ // callseq 27, 0
	.param .b64 param0;
	st.param.b64 	[param0], %rd96;
	.param .b64 param1;
	st.param.b64 	[param1], %rd10;
	.param .b32 retval0;
	call.uni (retval0), 
	vprintf, 
	(
	param0, 
	param1
	);
	ld.param.b32 	%r101, [retval0];
	} // callseq 27
$L__BB2_65:
	add.s32 	%r109, %r109, 4;
$L__BB2_66:
	setp.eq.s32 	%p36, %r10, 0;
	@%p36 bra 	$L__BB2_71;
	mul.wide.u32 	%rd98, %r109, 8;
	add.s64 	%rd106, %rd1, %rd98;
	neg.s32 	%r111, %r10;
	mov.u64 	%rd99, $str;
$L__BB2_68:
	.pragma "nounroll";
	ld.global.f64 	%fd29, [%rd106];
	setp.leu.f64 	%p37, %fd29, 0d4024000000000000;
	@%p37 bra 	$L__BB2_70;
	st.local.u32 	[%rd2], %r109;
	cvta.global.u64 	%rd100, %rd99;
	{ // callseq 28, 0
	.param .b64 param0;
	st.param.b64 	[param0], %rd100;
	.param .b64 param1;
	st.param.b64 	[param1], %rd10;
	.param .b32 retval0;
	call.uni (retval0), 
	vprintf, 
	(
	param0, 
	param1
	);
	ld.param.b32 	%r103, [retval0];
	} // callseq 28
$L__BB2_70:
	add.s32 	%r109, %r109, 1;
	add.s64 	%rd106, %rd106, 8;
	add.s32 	%r111, %r111, 1;
	setp.ne.s32 	%p38, %r111, 0;
	@%p38 bra 	$L__BB2_68;
$L__BB2_71:
	mov.b64 	%rd102, 0;
	st.local.u64 	[%rd2], %rd102;
	mov.u64 	%rd103, $str$1;
	cvta.global.u64 	%rd104, %rd103;
	{ // callseq 29, 0
	.param .b64 param0;
	st.param.b64 	[param0], %rd104;
	.param .b64 param1;
	st.param.b64 	[param1], %rd10;
	.param .b32 retval0;
	call.uni (retval0), 
	vprintf, 
	(
	param0, 
	param1
	);
	ld.param.b32 	%r105, [retval0];
	} // callseq 29
	ret;

}
	// .globl	_Z9print_ptrPd
.visible .entry _Z9print_ptrPd(
	.param .u64 .ptr .align 1 _Z9print_ptrPd_param_0
)
{
	.local .align 8 .b8 	__local_depot3[8];
	.reg .b64 	%SP;
	.reg .b64 	%SPL;
	.reg .b32 	%r<3>;
	.reg .b64 	%rd<7>;
	.reg .b64 	%fd<2>;

	mov.u64 	%SPL, __local_depot3;
	cvta.local.u64 	%SP, %SPL;
	ld.param.u64 	%rd1, [_Z9print_ptrPd_param_0];
	cvta.to.global.u64 	%rd2, %rd1;
	add.u64 	%rd3, %SP, 0;
	add.u64 	%rd4, %SPL, 0;
	ld.global.f64 	%fd1, [%rd2];
	st.local.f64 	[%rd4], %fd1;
	mov.u64 	%rd5, $str$2;
	cvta.global.u64 	%rd6, %rd5;
	{ // callseq 30, 0
	.param .b64 param0;
	st.param.b64 	[param0], %rd6;
	.param .b64 param1;
	st.param.b64 	[param1], %rd3;
	.param .b32 retval0;
	call.uni (retval0), 
	vprintf, 
	(
	param0, 
	param1
	);
	ld.param.b32 	%r1, [retval0];
	} // callseq 30
	ret;

}


// ===== COMPILED SASS (sm_100) =====

	.target	sm_100

	.elftype	@"ET_EXEC"


//--------------------- .note.nv.tkinfo           --------------------------
	.section	.note.nv.tkinfo,"",@"SHT_NOTE"
	.sectionflags	@"SHF_NOTE_NV_TKINFO"
	.tkinfo
        /*0018*/ 	.word	0x00000002
        /*0030*/ 	.string	""
        /*0030*/ 	.string	"ptxas"
        /*0030*/ 	.string	"Cuda compilation tools, release 13.0, V13.0.88"
        /*0030*/ 	.string	"Build cuda_13.0.r13.0/compiler.36424714_0"
        /*0030*/ 	.string	"-arch sm_100 -m 64 "



//--------------------- .note.nv.cuinfo           --------------------------
	.section	.note.nv.cuinfo,"",@"SHT_NOTE"
	.sectionflags	@"SHF_NOTE_NV_CUINFO"
        /*0018*/ 	.short	0x0002
        /*001a*/ 	.short	0x0064
        /*001c*/ 	.short	0x0082
	.zero		2


//--------------------- .nv.info                  --------------------------
	.section	.nv.info,"",@"SHT_CUDA_INFO"
	.align	4


	//----- nvinfo : EIATTR_REGCOUNT
	.align		4
        /*0000*/ 	.byte	0x04, 0x2f
        /*0002*/ 	.short	(.L_4 - .L_3)
	.align		4
.L_3:
        /*0004*/ 	.word	index@(_Z16reduction_presumPdiS_)
        /*0008*/ 	.word	0x00000010


	//----- nvinfo : EIATTR_FRAME_SIZE
	.align		4
.L_4:
        /*000c*/ 	.byte	0x04, 0x11
        /*000e*/ 	.short	(.L_6 - .L_5)
	.align		4
.L_5:
        /*0010*/ 	.word	index@(_Z16reduction_presumPdiS_)
        /*0014*/ 	.word	0x00000000


	//----- nvinfo : EIATTR_REGCOUNT
	.align		4
.L_6:
        /*0018*/ 	.byte	0x04, 0x2f
        /*001a*/ 	.short	(.L_8 - .L_7)
	.align		4
.L_7:
        /*001c*/ 	.word	index@(_Z16jacobi_iterationPdS_S_S_iiif)
        /*0020*/ 	.word	0x00000018


	//----- nvinfo : EIATTR_FRAME_SIZE
	.align		4
.L_8:
        /*0024*/ 	.byte	0x04, 0x11
        /*0026*/ 	.short	(.L_10 - .L_9)
	.align		4
.L_9:
        /*0028*/ 	.word	index@(_Z16jacobi_iterationPdS_S_S_iiif)
        /*002c*/ 	.word	0x00000000


	//----- nvinfo : EIATTR_REGCOUNT
	.align		4
.L_10:
        /*0030*/ 	.byte	0x04, 0x2f
        /*0032*/ 	.short	(.L_12 - .L_11)
	.align		4
.L_11:
        /*0034*/ 	.word	index@(_Z9print_arrPdi)
        /*0038*/ 	.word	0x0000001b


	//----- nvinfo : EIATTR_FRAME_SIZE
	.align		4
.L_12:
        /*003c*/ 	.byte	0x04, 0x11
        /*003e*/ 	.short	(.L_14 - .L_13)
	.align		4
.L_13:
        /*0040*/ 	.word	index@(_Z9print_arrPdi)
        /*0044*/ 	.word	0x00000008


	//----- nvinfo : EIATTR_REGCOUNT
	.align		4
.L_14:
        /*0048*/ 	.byte	0x04, 0x2f
        /*004a*/ 	.short	(.L_16 - .L_15)
	.align		4
.L_15:
        /*004c*/ 	.word	index@(_Z9print_ptrPd)
        /*0050*/ 	.word	0x00000018


	//----- nvinfo : EIATTR_FRAME_SIZE
	.align		4
.L_16:
        /*0054*/ 	.byte	0x04, 0x11
        /*0056*/ 	.short	(.L_18 - .L_17)
	.align		4
.L_17:
        /*0058*/ 	.word	index@(_Z9print_ptrPd)
        /*005c*/ 	.word	0x00000008


	//----- nvinfo : EIATTR_MIN_STACK_SIZE
	.align		4
.L_18:
        /*0060*/ 	.byte	0x04, 0x12
        /*0062*/ 	.short	(.L_20 - .L_19)
	.align		4
.L_19:
        /*0064*/ 	.word	index@(_Z9print_ptrPd)
        /*0068*/ 	.word	0x00000008


	//----- nvinfo : EIATTR_MIN_STACK_SIZE
	.align		4
.L_20:
        /*006c*/ 	.byte	0x04, 0x12
        /*006e*/ 	.short	(.L_22 - .L_21)
	.align		4
.L_21:
        /*0070*/ 	.word	index@(_Z9print_arrPdi)
        /*0074*/ 	.word	0x00000008


	//----- nvinfo : EIATTR_MIN_STACK_SIZE
	.align		4
.L_22:
        /*0078*/ 	.byte	0x04, 0x12
        /*007a*/ 	.short	(.L_24 - .L_23)
	.align		4
.L_23:
        /*007c*/ 	.word	index@(_Z16jacobi_iterationPdS_S_S_iiif)
        /*0080*/ 	.word	0x00000000


	//----- nvinfo : EIATTR_MIN_STACK_SIZE
	.align		4
.L_24:
        /*0084*/ 	.byte	0x04, 0x12
        /*0086*/ 	.short	(.L_26 - .L_25)
	.align		4
.L_25:
        /*0088*/ 	.word	index@(_Z16reduction_presumPdiS_)
        /*008c*/ 	.word	0x00000000
.L_26:


//--------------------- .nv.compat                --------------------------
	.section	.nv.compat,"",@"SHT_CUDA_COMPAT_INFO"
	.align	4
        /*0000*/ 	.byte	0x02, 0x09, 0x00, 0x00, 0x02, 0x02, 0x01, 0x00, 0x02, 0x05, 0x05, 0x00, 0x03, 0x07, 0x01, 0x01
        /*0010*/ 	.byte	0x02, 0x03, 0x00, 0x00, 0x02, 0x06, 0x01, 0x00, 0x04, 0x0b, 0x08, 0x00, 0x01, 0x00, 0x00, 0x00
        /*0020*/ 	.byte	0x00, 0x00, 0x00, 0x00


//--------------------- .nv.info._Z9print_ptrPd   --------------------------
	.section	.nv.info._Z9print_ptrPd,"",@"SHT_CUDA_INFO"
	.sectionflags	@""
	.align	4


	//----- nvinfo : EIATTR_CUDA_API_VERSION
	.align		4
        /*0000*/ 	.byte	0x04, 0x37
        /*0002*/ 	.short	(.L_28 - .L_27)
.L_27:
        /*0004*/ 	.word	0x00000082


	//----- nvinfo : EIATTR_KPARAM_INFO
	.align		4
.L_28:
        /*0008*/ 	.byte	0x04, 0x17
        /*000a*/ 	.short	(.L_30 - .L_29)
.L_29:
        /*000c*/ 	.word	0x00000000
        /*0010*/ 	.short	0x0000
        /*0012*/ 	.short	0x0000
        /*0014*/ 	.byte	0x00, 0xf5, 0x21, 0x00


	//----- nvinfo : EIATTR_SPARSE_MMA_MASK
	.align		4
.L_30:
        /*0018*/ 	.byte	0x03, 0x50
        /*001a*/ 	.short	0x0000


	//----- nvinfo : EIATTR_MAXREG_COUNT
	.align		4
        /*001c*/ 	.byte	0x03, 0x1b
        /*001e*/ 	.short	0x00ff


	//----- nvinfo : EIATTR_EXTERNS
	.align		4
        /*0020*/ 	.byte	0x04, 0x0f
        /*0022*/ 	.short	(.L_32 - .L_31)


	//   ....[0]....
	.align		4
.L_31:
        /*0024*/ 	.word	index@(vprintf)


	//----- nvinfo : EIATTR_MERCURY_ISA_VERSION
	.align		4
.L_32:
        /*0028*/ 	.byte	0x03, 0x5f
        /*002a*/ 	.short	0x0101


	//----- nvinfo : EIATTR_VRC_CTA_INIT_COUNT
	.align		4
        /*002c*/ 	.byte	0x02, 0x4a
	.zero		1
	.zero		1


	//----- nvinfo : EIATTR_SYSCALL_OFFSETS
	.align		4
        /*0030*/ 	.byte	0x04, 0x46
        /*0032*/ 	.short	(.L_34 - .L_33)


	//   ....[0]....
.L_33:
        /*0034*/ 	.word	0x00000100


	//----- nvinfo : EIATTR_EXIT_INSTR_OFFSETS
	.align		4
.L_34:
        /*0038*/ 	.byte	0x04, 0x1c
        /*003a*/ 	.short	(.L_36 - .L_35)


	//   ....[0]....
.L_35:
        /*003c*/ 	.word	0x00000110


	//----- nvinfo : EIATTR_CBANK_PARAM_SIZE
	.align		4
.L_36:
        /*0040*/ 	.byte	0x03, 0x19
        /*0042*/ 	.short	0x0008


	//----- nvinfo : EIATTR_PARAM_CBANK
	.align		4
        /*0044*/ 	.byte	0x04, 0x0a
        /*0046*/ 	.short	(.L_38 - .L_37)
	.align		4
.L_37:
        /*0048*/ 	.word	index@(.nv.constant0._Z9print_ptrPd)
        /*004c*/ 	.short	0x0380
        /*004e*/ 	.short	0x0008


	//----- nvinfo : EIATTR_SW_WAR
	.align		4
.L_38:
        /*0050*/ 	.byte	0x04, 0x36
        /*0052*/ 	.short	(.L_40 - .L_39)
.L_39:
        /*0054*/ 	.word	0x00000008
.L_40:


//--------------------- .nv.info._Z9print_arrPdi  --------------------------
	.section	.nv.info._Z9print_arrPdi,"",@"SHT_CUDA_INFO"
	.sectionflags	@""
	.align	4


	//----- nvinfo : EIATTR_CUDA_API_VERSION
	.align		4
        /*0000*/ 	.byte	0x04, 0x37
        /*0002*/ 	.short	(.L_42 - .L_41)
.L_41:
        /*0004*/ 	.word	0x00000082


	//----- nvinfo : EIATTR_KPARAM_INFO
	.align		4
.L_42:
        /*0008*/ 	.byte	0x04, 0x17
        /*000a*/ 	.short	(.L_44 - .L_43)
.L_43:
        /*000c*/ 	.word	0x00000000
        /*0010*/ 	.short	0x0001
        /*0012*/ 	.short	0x0008
        /*0014*/ 	.byte	0x00, 0xf0, 0x11, 0x00


	//----- nvinfo : EIATTR_KPARAM_INFO
	.align		4
.L_44:
        /*0018*/ 	.byte	0x04, 0x17
        /*001a*/ 	.short	(.L_46 - .L_45)
.L_45:
        /*001c*/ 	.word	0x00000000
        /*0020*/ 	.short	0x0000
        /*0022*/ 	.short	0x0000
        /*0024*/ 	.byte	0x00, 0xf5, 0x21, 0x00


	//----- nvinfo : EIATTR_SPARSE_MMA_MASK
	.align		4
.L_46:
        /*0028*/ 	.byte	0x03, 0x50
        /*002a*/ 	.short	0x0000


	//----- nvinfo : EIATTR_MAXREG_COUNT
	.align		4
        /*002c*/ 	.byte	0x03, 0x1b
        /*002e*/ 	.short	0x00ff


	//----- nvinfo : EIATTR_EXTERNS
	.align		4
        /*0030*/ 	.byte	0x04, 0x0f
        /*0032*/ 	.short	(.L_48 - .L_47)


	//   ....[0]....
	.align		4
.L_47:
        /*0034*/ 	.word	index@(vprintf)


	//----- nvinfo : EIATTR_MERCURY_ISA_VERSION
	.align		4
.L_48:
        /*0038*/ 	.byte	0x03, 0x5f
        /*003a*/ 	.short	0x0101


	//----- nvinfo : EIATTR_VRC_CTA_INIT_COUNT
	.align		4
        /*003c*/ 	.byte	0x02, 0x4a
	.zero		1
	.zero		1


	//----- nvinfo : EIATTR_SYSCALL_OFFSETS
	.align		4
        /*0040*/ 	.byte	0x04, 0x46
        /*0042*/ 	.short	(.L_50 - .L_49)


	//   ....[0]....
.L_49:
        /*0044*/ 	.word	0x00000220


	//   ....[1]....
        /*0048*/ 	.word	0x00000320


	//   ....[2]....
        /*004c*/ 	.word	0x00000420


	//   ....[3]....
        /*0050*/ 	.word	0x00000520


	//   ....[4]....
        /*0054*/ 	.word	0x00000620


	//   ....[5]....
        /*0058*/ 	.word	0x00000720


	//   ....[6]....
        /*005c*/ 	.word	0x00000820


	//   ....[7]....
        /*0060*/ 	.word	0x00000920


	//   ....[8]....
        /*0064*/ 	.word	0x00000a20


	//   ....[9]....
        /*0068*/ 	.word	0x00000b20


	//   ....[10]....
        /*006c*/ 	.word	0x00000c20


	//   ....[11]....
        /*0070*/ 	.word	0x00000d20


	//   ....[12]....
        /*0074*/ 	.word	0x00000e20


	//   ....[13]....
        /*0078*/ 	.word	0x00000f20


	//   ....[14]....
        /*007c*/ 	.word	0x00001020


	//   ....[15]....
        /*0080*/ 	.word	0x00001120


	//   ....[16]....
        /*0084*/ 	.word	0x000012c0


	//   ....[17]....
        /*0088*/ 	.word	0x000013a0


	//   ....[18]....
        /*008c*/ 	.word	0x00001480


	//   ....[19]....
        /*0090*/ 	.word	0x00001560


	//   ....[20]....
        /*0094*/ 	.word	0x00001640


	//   ....[21]....
        /*0098*/ 	.word	0x00001720


	//   ....[22]....
        /*009c*/ 	.word	0x00001800


	//   ....[23]....
        /*00a0*/ 	.word	0x000018e0


	//   ....[24]....
        /*00a4*/ 	.word	0x00001a30


	//   ....[25]....
        /*00a8*/ 	.word	0x00001b10


	//   ....[26]....
        /*00ac*/ 	.word	0x00001bf0


	//   ....[27]....
        /*00b0*/ 	.word	0x00001cd0


	//   ....[28]....
        /*00b4*/ 	.word	0x00001e40


	//   ....[29]....
        /*00b8*/ 	.word	0x00001f50


	//----- nvinfo : EIATTR_EXIT_INSTR_OFFSETS
	.align		4
.L_50:
        /*00bc*/ 	.byte	0x04, 0x1c
        /*00be*/ 	.short	(.L_52 - .L_51)


	//   ....[0]....
.L_51:
        /*00c0*/ 	.word	0x00001f60


	//----- nvinfo : EIATTR_CRS_STACK_SIZE
	.align		4
.L_52:
        /*00c4*/ 	.byte	0x04, 0x1e
        /*00c6*/ 	.short	(.L_54 - .L_53)
.L_53:
        /*00c8*/ 	.word	0x00000000


	//----- nvinfo : EIATTR_CBANK_PARAM_SIZE
	.align		4
.L_54:
        /*00cc*/ 	.byte	0x03, 0x19
        /*00ce*/ 	.short	0x000c


	//----- nvinfo : EIATTR_PARAM_CBANK
	.align		4
        /*00d0*/ 	.byte	0x04, 0x0a
        /*00d2*/ 	.short	(.L_56 - .L_55)
	.align		4
.L_55:
        /*00d4*/ 	.word	index@(.nv.constant0._Z9print_arrPdi)
        /*00d8*/ 	.short	0x0380
        /*00da*/ 	.short	0x000c


	//----- nvinfo : EIATTR_SW_WAR
	.align		4
.L_56:
        /*00dc*/ 	.byte	0x04, 0x36
        /*00de*/ 	.short	(.L_58 - .L_57)
.L_57:
        /*00e0*/ 	.word	0x00000008
.L_58:


//--------------------- .nv.info._Z16jacobi_iterationPdS_S_S_iiif --------------------------
	.section	.nv.info._Z16jacobi_iterationPdS_S_S_iiif,"",@"SHT_CUDA_INFO"
	.sectionflags	@""
	.align	4


	//----- nvinfo : EIATTR_CUDA_API_VERSION
	.align		4
        /*0000*/ 	.byte	0x04, 0x37
        /*0002*/ 	.short	(.L_60 - .L_59)
.L_59:
        /*0004*/ 	.word	0x00000082


	//----- nvinfo : EIATTR_KPARAM_INFO
	.align		4
.L_60:
        /*0008*/ 	.byte	0x04, 0x17
        /*000a*/ 	.short	(.L_62 - .L_61)
.L_61:
        /*000c*/ 	.word	0x00000000
        /*0010*/ 	.short	0x0007
        /*0012*/ 	.short	0x002c
        /*0014*/ 	.byte	0x00, 0xf0, 0x11, 0x00


	//----- nvinfo : EIATTR_KPARAM_INFO
	.align		4
.L_62:
        /*0018*/ 	.byte	0x04, 0x17
        /*001a*/ 	.short	(.L_64 - .L_63)
.L_63:
        /*001c*/ 	.word	0x00000000
        /*0020*/ 	.short	0x0006
        /*0022*/ 	.short	0x0028
        /*0024*/ 	.byte	0x00, 0xf0, 0x11, 0x00


	//----- nvinfo : EIATTR_KPARAM_INFO
	.align		4
.L_64:
        /*0028*/ 	.byte	0x04, 0x17
        /*002a*/ 	.short	(.L_66 - .L_65)
.L_65:
        /*002c*/ 	.word	0x00000000
        /*0030*/ 	.short	0x0005
        /*0032*/ 	.short	0x0024
        /*0034*/ 	.byte	0x00, 0xf0, 0x11, 0x00


	//----- nvinfo : EIATTR_KPARAM_INFO
	.align		4
.L_66:
        /*0038*/ 	.byte	0x04, 0x17
        /*003a*/ 	.short	(.L_68 - .L_67)
.L_67:
        /*003c*/ 	.word	0x00000000
        /*0040*/ 	.short	0x0004
        /*0042*/ 	.short	0x0020
        /*0044*/ 	.byte	0x00, 0xf0, 0x11, 0x00


	//----- nvinfo : EIATTR_KPARAM_INFO
	.align		4
.L_68:
        /*0048*/ 	.byte	0x04, 0x17
        /*004a*/ 	.short	(.L_70 - .L_69)
.L_69:
        /*004c*/ 	.word	0x00000000
        /*0050*/ 	.short	0x0003
        /*0052*/ 	.short	0x0018
        /*0054*/ 	.byte	0x00, 0xf5, 0x21, 0x00


	//----- nvinfo : EIATTR_KPARAM_INFO
	.align		4
.L_70:
        /*0058*/ 	.byte	0x04, 0x17
        /*005a*/ 	.short	(.L_72 - .L_71)
.L_71:
        /*005c*/ 	.word	0x00000000
        /*0060*/ 	.short	0x0002
        /*0062*/ 	.short	0x0010
        /*0064*/ 	.byte	0x00, 0xf5, 0x21, 0x00


	//----- nvinfo : EIATTR_KPARAM_INFO
	.align		4
.L_72:
        /*0068*/ 	.byte	0x04, 0x17
        /*006a*/ 	.short	(.L_74 - .L_73)
.L_73:
        /*006c*/ 	.word	0x00000000
        /*0070*/ 	.short	0x0001
        /*0072*/ 	.short	0x0008
        /*0074*/ 	.byte	0x00, 0xf5, 0x21, 0x00


	//----- nvinfo : EIATTR_KPARAM_INFO
	.align		4
.L_74:
        /*0078*/ 	.byte	0x04, 0x17
        /*007a*/ 	.short	(.L_76 - .L_75)
.L_75:
        /*007c*/ 	.word	0x00000000
        /*0080*/ 	.short	0x0000
        /*0082*/ 	.short	0x0000
        /*0084*/ 	.byte	0x00, 0xf5, 0x21, 0x00


	//----- nvinfo : EIATTR_SPARSE_MMA_MASK
	.align		4
.L_76:
        /*0088*/ 	.byte	0x03, 0x50
        /*008a*/ 	.short	0x0000


	//----- nvinfo : EIATTR_MAXREG_COUNT
	.align		4
        /*008c*/ 	.byte	0x03, 0x1b
        /*008e*/ 	.short	0x00ff


	//----- nvinfo : EIATTR_MERCURY_ISA_VERSION
	.align		4
        /*0090*/ 	.byte	0x03, 0x5f
        /*0092*/ 	.short	0x0101


	//----- nvinfo : EIATTR_VRC_CTA_INIT_COUNT
	.align		4
        /*0094*/ 	.byte	0x02, 0x4a
	.zero		1
	.zero		1


	//----- nvinfo : EIATTR_EXIT_INSTR_OFFSETS
	.align		4
        /*0098*/ 	.byte	0x04, 0x1c
        /*009a*/ 	.short	(.L_78 - .L_77)


	//   ....[0]....
.L_77:
        /*009c*/ 	.word	0x00000130


	//   ....[1]....
        /*00a0*/ 	.word	0x00000490


	//----- nvinfo : EIATTR_CBANK_PARAM_SIZE
	.align		4
.L_78:
        /*00a4*/ 	.byte	0x03, 0x19
        /*00a6*/ 	.short	0x0030


	//----- nvinfo : EIATTR_PARAM_CBANK
	.align		4
        /*00a8*/ 	.byte	0x04, 0x0a
        /*00aa*/ 	.short	(.L_80 - .L_79)
	.align		4
.L_79:
        /*00ac*/ 	.word	index@(.nv.constant0._Z16jacobi_iterationPdS_S_S_iiif)
        /*00b0*/ 	.short	0x0380
        /*00b2*/ 	.short	0x0030


	//----- nvinfo : EIATTR_SW_WAR
	.align		4
.L_80:
        /*00b4*/ 	.byte	0x04, 0x36
        /*00b6*/ 	.short	(.L_82 - .L_81)
.L_81:
        /*00b8*/ 	.word	0x00000008
.L_82:


//--------------------- .nv.info._Z16reduction_presumPdiS_ --------------------------
	.section	.nv.info._Z16reduction_presumPdiS_,"",@"SHT_CUDA_INFO"
	.sectionflags	@""
	.align	4


	//----- nvinfo : EIATTR_CUDA_API_VERSION
	.align		4
        /*0000*/ 	.byte	0x04, 0x37
        /*0002*/ 	.short	(.L_84 - .L_83)
.L_83:
        /*0004*/ 	.word	0x00000082


	//----- nvinfo : EIATTR_KPARAM_INFO
	.align		4
.L_84:
        /*0008*/ 	.byte	0x04, 0x17
        /*000a*/ 	.short	(.L_86 - .L_85)
.L_85:
        /*000c*/ 	.word	0x00000000
        /*0010*/ 	.short	0x0002
        /*0012*/ 	.short	0x0010
        /*0014*/ 	.byte	0x00, 0xf5, 0x21, 0x00


	//----- nvinfo : EIATTR_KPARAM_INFO
	.align		4
.L_86:
        /*0018*/ 	.byte	0x04, 0x17
        /*001a*/ 	.short	(.L_88 - .L_87)
.L_87:
        /*001c*/ 	.word	0x00000000
        /*0020*/ 	.short	0x0001
        /*0022*/ 	.short	0x0008
        /*0024*/ 	.byte	0x00, 0xf0, 0x11, 0x00


	//----- nvinfo : EIATTR_KPARAM_INFO
	.align		4
.L_88:
        /*0028*/ 	.byte	0x04, 0x17
        /*002a*/ 	.short	(.L_90 - .L_89)
.L_89:
        /*002c*/ 	.word	0x00000000
        /*0030*/ 	.short	0x0000
        /*0032*/ 	.short	0x0000
        /*0034*/ 	.byte	0x00, 0xf5, 0x21, 0x00


	//----- nvinfo : EIATTR_SPARSE_MMA_MASK
	.align		4
.L_90:
        /*0038*/ 	.byte	0x03, 0x50
        /*003a*/ 	.short	0x0000


	//----- nvinfo : EIATTR_MAXREG_COUNT
	.align		4
        /*003c*/ 	.byte	0x03, 0x1b
        /*003e*/ 	.short	0x00ff


	//----- nvinfo : EIATTR_NUM_BARRIERS
	.align		4
        /*0040*/ 	.byte	0x02, 0x4c
        /*0042*/ 	.byte	0x01
	.zero		1


	//----- nvinfo : EIATTR_MERCURY_ISA_VERSION
	.align		4
        /*0044*/ 	.byte	0x03, 0x5f
        /*0046*/ 	.short	0x0101


	//----- nvinfo : EIATTR_COOP_GROUP_MASK_REGIDS
	.align		4
        /*0048*/ 	.byte	0x04, 0x29
        /*004a*/ 	.short	(.L_92 - .L_91)


	//   ....[0]....
.L_91:
        /*004c*/ 	.word	0xffffffff


	//   ....[1]....
        /*0050*/ 	.word	0xffffffff


	//   ....[2]....
        /*0054*/ 	.word	0xffffffff


	//   ....[3]....
        /*0058*/ 	.word	0xffffffff


	//   ....[4]....
        /*005c*/ 	.word	0xffffffff


	//   ....[5]....
        /*0060*/ 	.word	0xffffffff


	//   ....[6]....
        /*0064*/ 	.word	0xffffffff


	//   ....[7]....
        /*0068*/ 	.word	0xffffffff


	//   ....[8]....
        /*006c*/ 	.word	0xffffffff


	//   ....[9]....
        /*0070*/ 	.word	0xffffffff


	//   ....[10]....
        /*0074*/ 	.word	0xffffffff


	//   ....[11]....
        /*0078*/ 	.word	0xffffffff


	//   ....[12]....
        /*007c*/ 	.word	0xffffffff


	//   ....[13]....
        /*0080*/ 	.word	0xffffffff


	//   ....[14]....
        /*0084*/ 	.word	0xffffffff


	//   ....[15]....
        /*0088*/ 	.word	0xffffffff


	//   ....[16]....
        /*008c*/ 	.word	0xffffffff


	//   ....[17]....
        /*0090*/ 	.word	0xffffffff


	//   ....[18]....
        /*0094*/ 	.word	0xffffffff


	//   ....[19]....
        /*0098*/ 	.word	0xffffffff


	//----- nvinfo : EIATTR_COOP_GROUP_INSTR_OFFSETS
	.align		4
.L_92:
        /*009c*/ 	.byte	0x04, 0x28
        /*009e*/ 	.short	(.L_94 - .L_93)


	//   ....[0]....
.L_93:
        /*00a0*/ 	.word	0x00000170


	//   ....[1]....
        /*00a4*/ 	.word	0x000001b0


	//   ....[2]....
        /*00a8*/ 	.word	0x00000210


	//   ....[3]....
        /*00ac*/ 	.word	0x00000220


	//   ....[4]....
        /*00b0*/ 	.word	0x00000250


	//   ....[5]....
        /*00b4*/ 	.word	0x00000260


	//   ....[6]....
        /*00b8*/ 	.word	0x00000280


	//   ....[7]....
        /*00bc*/ 	.word	0x00000290


	//   ....[8]....
        /*00c0*/ 	.word	0x000002b0


	//   ....[9]....
        /*00c4*/ 	.word	0x000002c0


	//   ....[10]....
        /*00c8*/ 	.word	0x00000330


	//   ....[11]....
        /*00cc*/ 	.word	0x00000340


	//   ....[12]....
        /*00d0*/ 	.word	0x00000360


	//   ....[13]....
        /*00d4*/ 	.word	0x00000370


	//   ....[14]....
        /*00d8*/ 	.word	0x00000390


	//   ....[15]....
        /*00dc*/ 	.word	0x000003a0


	//   ....[16]....
        /*00e0*/ 	.word	0x000003c0


	//   ....[17]....
        /*00e4*/ 	.word	0x000003d0


	//   ....[18]....
        /*00e8*/ 	.word	0x000003f0


	//   ....[19]....
        /*00ec*/ 	.word	0x00000400


	//----- nvinfo : EIATTR_VRC_CTA_INIT_COUNT
	.align		4
.L_94:
        /*00f0*/ 	.byte	0x02, 0x4a
	.zero		1
	.zero		1


	//----- nvinfo : EIATTR_EXIT_INSTR_OFFSETS
	.align		4
        /*00f4*/ 	.byte	0x04, 0x1c
        /*00f6*/ 	.short	(.L_96 - .L_95)


	//   ....[0]....
.L_95:
        /*00f8*/ 	.word	0x00000410


	//   ....[1]....
        /*00fc*/ 	.word	0x00000450


	//----- nvinfo : EIATTR_CRS_STACK_SIZE
	.align		4
.L_96:
        /*0100*/ 	.byte	0x04, 0x1e
        /*0102*/ 	.short	(.L_98 - .L_97)
.L_97:
        /*0104*/ 	.word	0x00000000


	//----- nvinfo : EIATTR_CBANK_PARAM_SIZE
	.align		4
.L_98:
        /*0108*/ 	.byte	0x03, 0x19
        /*010a*/ 	.short	0x0018


	//----- nvinfo : EIATTR_PARAM_CBANK
	.align		4
        /*010c*/ 	.byte	0x04, 0x0a
        /*010e*/ 	.short	(.L_100 - .L_99)
	.align		4
.L_99:
        /*0110*/ 	.word	index@(.nv.constant0._Z16reduction_presumPdiS_)
        /*0114*/ 	.short	0x0380
        /*0116*/ 	.short	0x0018


	//----- nvinfo : EIATTR_SW_WAR
	.align		4
.L_100:
        /*0118*/ 	.byte	0x04, 0x36
        /*011a*/ 	.short	(.L_102 - .L_101)
.L_101:
        /*011c*/ 	.word	0x00000008
.L_102:


//--------------------- .nv.callgraph             --------------------------
	.section	.nv.callgraph,"",@"SHT_CUDA_CALLGRAPH"
	.align	4
	.sectionentsize	8
	.align		4
        /*0000*/ 	.word	0x00000000
	.align		4
        /*0004*/ 	.word	0xffffffff
	.align		4
        /*0008*/ 	.word	index@(_Z9print_ptrPd)
	.align		4
        /*000c*/ 	.word	index@(vprintf)
	.align		4
        /*0010*/ 	.word	index@(_Z9print_arrPdi)
	.align		4
        /*0014*/ 	.word	index@(vprintf)
	.align		4
        /*0018*/ 	.word	0x00000000
	.align		4
        /*001c*/ 	.word	0xfffffffe
	.align		4
        /*0020*/ 	.word	0x00000000
	.align		4
        /*0024*/ 	.word	0xfffffffd
	.align		4
        /*0028*/ 	.word	0x00000000
	.align		4
        /*002c*/ 	.word	0xfffffffc


//--------------------- .nv.constant4             --------------------------
	.section	.nv.constant4,"a",@progbits
	.align	8
	.align		8
.nv.constant4:
        /*0000*/ 	.dword	vprintf
	.align		8
        /*0008*/ 	.dword	$str
	.align		8
        /*0010*/ 	.dword	$str$1
	.align		8
        /*0018*/ 	.dword	$str$2


//--------------------- .text._Z9print_ptrPd      --------------------------
	.section	.text._Z9print_ptrPd,"ax",@progbits
	.align	128
        .global         _Z9print_ptrPd
        .type           _Z9print_ptrPd,@function
        .size           _Z9print_ptrPd,(.L_x_62 - _Z9print_ptrPd)
        .other          _Z9print_ptrPd,@"STO_CUDA_ENTRY STV_DEFAULT"
_Z9print_ptrPd:
.text._Z9print_ptrPd:
[----:B------:R-:W0:Y:S08]  /*0000*/  LDC R1, c[0x0][0x37c] ;  /* 0x0000df00ff017b82 */ /* 0x000e300000000800 */
[----:B------:R-:W1:Y:S01]  /*0010*/  LDC.64 R2, c[0x0][0x380] ;  /* 0x0000e000ff027b82 */ /* 0x000e620000000a00 */
[----:B------:R-:W1:Y:S01]  /*0020*/  LDCU.64 UR4, c[0x0][0x358] ;  /* 0x00006b00ff0477ac */ /* 0x000e620008000a00 */
[----:B0-----:R-:W-:Y:S01]  /*0030*/  VIADD R1, R1, 0xfffffff8 ;  /* 0xfffffff801017836 */ /* 0x001fe20000000000 */
[----:B------:R-:W0:Y:S01]  /*0040*/  LDCU.64 UR6, c[0x4][0x18] ;  /* 0x01000300ff0677ac */ /* 0x000e220008000a00 */
[----:B-1----:R-:W2:Y:S01]  /*0050*/  LDG.E.64 R2, desc[UR4][R2.64] ;  /* 0x0000000402027981 */ /* 0x002ea2000c1e1b00 */
[----:B------:R-:W-:Y:S01]  /*0060*/  MOV R0, 0x0 ;  /* 0x0000000000007802 */ /* 0x000fe20000000f00 */
[----:B------:R-:W1:Y:S01]  /*0070*/  LDCU UR4, c[0x0][0x2f8] ;  /* 0x00005f00ff0477ac */ /* 0x000e620008000800 */
[----:B0-----:R-:W-:Y:S01]  /*0080*/  IMAD.U32 R4, RZ, RZ, UR6 ;  /* 0x00000006ff047e24 */ /* 0x001fe2000f8e00ff */
[----:B------:R-:W-:Y:S01]  /*0090*/  MOV R5, UR7 ;  /* 0x0000000700057c02 */ /* 0x000fe20008000f00 */
[----:B------:R0:W3:Y:S01]  /*00a0*/  LDC.64 R8, c[0x4][R0] ;  /* 0x0100000000087b82 */ /* 0x0000e20000000a00 */
[----:B------:R-:W4:Y:S01]  /*00b0*/  LDCU UR5, c[0x0][0x2fc] ;  /* 0x00005f80ff0577ac */ /* 0x000f220008000800 */
[----:B-1----:R-:W-:-:S05]  /*00c0*/  IADD3 R6, P0, PT, R1, UR4, RZ ;  /* 0x0000000401067c10 */ /* 0x002fca000ff1e0ff */
[----:B----4-:R-:W-:Y:S01]  /*00d0*/  IMAD.X R7, RZ, RZ, UR5, P0 ;  /* 0x00000005ff077e24 */ /* 0x010fe200080e06ff */
[----:B--23--:R0:W-:Y:S07]  /*00e0*/  STL.64 [R1], R2 ;  /* 0x0000000201007387 */ /* 0x00c1ee0000100a00 */
[----:B------:R-:W-:-:S07]  /*00f0*/  LEPC R20, `(.L_x_0) ;  /* 0x000000001014794e */ /* 0x000fce0000000000 */
[----:B0-----:R-:W-:Y:S05]  /*0100*/  CALL.ABS.NOINC R8 ;  /* 0x0000000008007343 */ /* 0x001fea0003c00000 */
.L_x_0:
[----:B------:R-:W-:Y:S05]  /*0110*/  EXIT ;  /* 0x000000000000794d */ /* 0x000fea0003800000 */
.L_x_1:
[----:B------:R-:W-:-:S00]  /*0120*/  BRA `(.L_x_1) ;  /* 0xfffffffc00fc7947 */ /* 0x000fc0000383ffff */
[----:B------:R-:W-:-:S00]  /*0130*/  NOP ;  /* 0x0000000000007918 */ /* 0x000fc00000000000 */
        /* <DEDUP_REMOVED lines=12> */
.L_x_62:


//--------------------- .text._Z9print_arrPdi     --------------------------
	.section	.text._Z9print_arrPdi,"ax",@progbits
	.align	128
        .global         _Z9print_arrPdi
        .type           _Z9print_arrPdi,@function
        .size           _Z9print_arrPdi,(.L_x_63 - _Z9print_arrPdi)
        .other          _Z9print_arrPdi,@"STO_CUDA_ENTRY STV_DEFAULT"
_Z9print_arrPdi:
.text._Z9print_arrPdi:
[----:B------:R-:W0:Y:S08]  /*0000*/  LDC R1, c[0x0][0x37c] ;  /* 0x0000df00ff017b82 */ /* 0x000e300000000800 */
[----:B------:R-:W1:Y:S01]  /*0010*/  LDC R0, c[0x0][0x388] ;  /* 0x0000e200ff007b82 */ /* 0x000e620000000800 */
[----:B------:R-:W2:Y:S01]  /*0020*/  LDCU UR4, c[0x0][0x2f8] ;  /* 0x00005f00ff0477ac */ /* 0x000ea20008000800 */
[----:B0-----:R-:W-:Y:S01]  /*0030*/  VIADD R1, R1, 0xfffffff8 ;  /* 0xfffffff801017836 */ /* 0x001fe20000000000 */
[----:B------:R-:W0:Y:S04]  /*0040*/  LDCU UR5, c[0x0][0x2fc] ;  /* 0x00005f80ff0577ac */ /* 0x000e280008000800 */
[----:B--2---:R-:W-:Y:S01]  /*0050*/  IADD3 R19, P1, PT, R1, UR4, RZ ;  /* 0x0000000401137c10 */ /* 0x004fe2000ff3e0ff */
[----:B-1----:R-:W-:-:S04]  /*0060*/  IMAD R23, R0, R0, RZ ;  /* 0x0000000000177224 */ /* 0x002fc800078e02ff */
[----:B0-----:R-:W-:Y:S02]  /*0070*/  IMAD.X R18, RZ, RZ, UR5, P1 ;  /* 0x00000005ff127e24 */ /* 0x001fe400088e06ff */
[----:B------:R-:W-:-:S05]  /*0080*/  IMAD R23, R23, R0, RZ ;  /* 0x0000000017177224 */ /* 0x000fca00078e02ff */
[----:B------:R-:W-:-:S13]  /*0090*/  ISETP.GE.AND P0, PT, R23, 0x1, PT ;  /* 0x000000011700780c */ /* 0x000fda0003f06270 */
[----:B------:R-:W-:Y:S05]  /*00a0*/  @!P0 BRA `(.L_x_2) ;  /* 0x0000001c00848947 */ /* 0x000fea0003800000 */
[C---:B------:R-:W-:Y:S01]  /*00b0*/  ISETP.GE.U32.AND P0, PT, R23.reuse, 0x10, PT ;  /* 0x000000101700780c */ /* 0x040fe20003f06070 */
[----:B------:R-:W0:Y:S01]  /*00c0*/  LDCU.64 UR36, c[0x0][0x358] ;  /* 0x00006b00ff2477ac */ /* 0x000e220008000a00 */
[----:B------:R-:W-:Y:S01]  /*00d0*/  LOP3.LUT R24, R23, 0xf, RZ, 0xc0, !PT ;  /* 0x0000000f17187812 */ /* 0x000fe200078ec0ff */
[----:B------:R-:W-:-:S10]  /*00e0*/  IMAD.MOV.U32 R2, RZ, RZ, RZ ;  /* 0x000000ffff027224 */ /* 0x000fd400078e00ff */
[----:B------:R-:W-:Y:S05]  /*00f0*/  @!P0 BRA `(.L_x_3) ;  /* 0x0000001000208947 */ /* 0x000fea0003800000 */
[----:B------:R-:W-:Y:S01]  /*0100*/  HFMA2 R22, -RZ, RZ, 0, 0 ;  /* 0x00000000ff167431 */ /* 0x000fe200000001ff */
[----:B------:R-:W-:Y:S01]  /*0110*/  BSSY.RECONVERGENT B7, `(.L_x_3) ;  /* 0x0000106000077945 */ /* 0x000fe20003800200 */
[----:B------:R-:W-:-:S07]  /*0120*/  LOP3.LUT R2, R23, 0x7ffffff0, RZ, 0xc0, !PT ;  /* 0x7ffffff017027812 */ /* 0x000fce00078ec0ff */
.L_x_36:
[----:B------:R-:W1:Y:S02]  /*0130*/  LDC.64 R16, c[0x0][0x380] ;  /* 0x0000e000ff107b82 */ /* 0x000e640000000a00 */
[----:B-1----:R-:W-:-:S05]  /*0140*/  IMAD.WIDE.U32 R16, R22, 0x8, R16 ;  /* 0x0000000816107825 */ /* 0x002fca00078e0010 */
[----:B0-----:R-:W2:Y:S01]  /*0150*/  LDG.E.64 R4, desc[UR36][R16.64] ;  /* 0x0000002410047981 */ /* 0x001ea2000c1e1b00 */
[----:B------:R-:W-:Y:S01]  /*0160*/  BSSY.RECONVERGENT B6, `(.L_x_4) ;  /* 0x000000d000067945 */ /* 0x000fe20003800200 */
[----:B--2---:R-:W-:-:S14]  /*0170*/  DSETP.GT.AND P0, PT, R4, 10, PT ;  /* 0x402400000400742a */ /* 0x004fdc0003f04000 */
[----:B------:R-:W-:Y:S05]  /*0180*/  @!P0 BRA `(.L_x_5) ;  /* 0x0000000000288947 */ /* 0x000fea0003800000 */
[----:B------:R-:W-:Y:S01]  /*0190*/  MOV R8, 0x0 ;  /* 0x0000000000087802 */ /* 0x000fe20000000f00 */
[----:B------:R0:W-:Y:S01]  /*01a0*/  STL [R1], R22 ;  /* 0x0000001601007387 */ /* 0x0001e20000100800 */
[----:B------:R-:W1:Y:S01]  /*01b0*/  LDCU.64 UR4, c[0x4][0x8] ;  /* 0x01000100ff0477ac */ /* 0x000e620008000a00 */
[----:B------:R-:W-:Y:S01]  /*01c0*/  IMAD.MOV.U32 R6, RZ, RZ, R19 ;  /* 0x000000ffff067224 */ /* 0x000fe200078e0013 */
[----:B------:R-:W-:Y:S02]  /*01d0*/  MOV R7, R18 ;  /* 0x0000001200077202 */ /* 0x000fe40000000f00 */
[----:B------:R-:W2:Y:S01]  /*01e0*/  LDC.64 R8, c[0x4][R8] ;  /* 0x0100000008087b82 */ /* 0x000ea20000000a00 */
[----:B-1----:R-:W-:Y:S02]  /*01f0*/  IMAD.U32 R4, RZ, RZ, UR4 ;  /* 0x00000004ff047e24 */ /* 0x002fe4000f8e00ff */
[----:B0-----:R-:W-:-:S07]  /*0200*/  IMAD.U32 R5, RZ, RZ, UR5 ;  /* 0x00000005ff057e24 */ /* 0x001fce000f8e00ff */
[----:B------:R-:W-:-:S07]  /*0210*/  LEPC R20, `(.L_x_5) ;  /* 0x000000001014794e */ /* 0x000fce0000000000 */
[----:B--2---:R-:W-:Y:S05]  /*0220*/  CALL.ABS.NOINC R8 ;  /* 0x0000000008007343 */ /* 0x004fea0003c00000 */
.L_x_5:
[----:B------:R-:W-:Y:S05]  /*0230*/  BSYNC.RECONVERGENT B6 ;  /* 0x0000000000067941 */ /* 0x000fea0003800200 */
.L_x_4:
[----:B------:R-:W2:Y:S01]  /*0240*/  LDG.E.64 R4, desc[UR36][R16.64+0x8] ;  /* 0x0000082410047981 */ /* 0x000ea2000c1e1b00 */
[----:B------:R-:W-:Y:S01]  /*0250*/  BSSY.RECONVERGENT B6, `(.L_x_6) ;  /* 0x000000e000067945 */ /* 0x000fe20003800200 */
[----:B--2---:R-:W-:-:S14]  /*0260*/  DSETP.GT.AND P0, PT, R4, 10, PT ;  /* 0x402400000400742a */ /* 0x004fdc0003f04000 */
[----:B------:R-:W-:Y:S05]  /*0270*/  @!P0 BRA `(.L_x_7) ;  /* 0x00000000002c8947 */ /* 0x000fea0003800000 */
[----:B------:R-:W-:Y:S01]  /*0280*/  MOV R8, 0x0 ;  /* 0x0000000000087802 */ /* 0x000fe20000000f00 */
[----:B------:R-:W-:Y:S01]  /*0290*/  VIADD R0, R22, 0x1 ;  /* 0x0000000116007836 */ /* 0x000fe20000000000 */
[----:B------:R-:W0:Y:S01]  /*02a0*/  LDCU.64 UR4, c[0x4][0x8] ;  /* 0x01000100ff0477ac */ /* 0x000e220008000a00 */
[----:B------:R-:W-:Y:S01]  /*02b0*/  MOV R6, R19 ;  /* 0x0000001300067202 */ /* 0x000fe20000000f00 */
[----:B------:R-:W-:Y:S02]  /*02c0*/  IMAD.MOV.U32 R7, RZ, RZ, R18 ;  /* 0x000000ffff077224 */ /* 0x000fe400078e0012 */
[----:B------:R1:W-:Y:S01]  /*02d0*/  STL [R1], R0 ;  /* 0x0000000001007387 */ /* 0x0003e20000100800 */
[----:B------:R-:W2:Y:S01]  /*02e0*/  LDC.64 R8, c[0x4][R8] ;  /* 0x0100000008087b82 */ /* 0x000ea20000000a00 */
[----:B0-----:R-:W-:Y:S02]  /*02f0*/  IMAD.U32 R4, RZ, RZ, UR4 ;  /* 0x00000004ff047e24 */ /* 0x001fe4000f8e00ff */
[----:B-1----:R-:W-:-:S07]  /*0300*/  IMAD.U32 R5, RZ, RZ, UR5 ;  /* 0x00000005ff057e24 */ /* 0x002fce000f8e00ff */
[----:B------:R-:W-:-:S07]  /*0310*/  LEPC R20, `(.L_x_7) ;  /* 0x000000001014794e */ /* 0x000fce0000000000 */
[----:B--2---:R-:W-:Y:S05]  /*0320*/  CALL.ABS.NOINC R8 ;  /* 0x0000000008007343 */ /* 0x004fea0003c00000 */
.L_x_7:
[----:B------:R-:W-:Y:S05]  /*0330*/  BSYNC.RECONVERGENT B6 ;  /* 0x0000000000067941 */ /* 0x000fea0003800200 */
.L_x_6:
[----:B------:R-:W2:Y:S01]  /*0340*/  LDG.E.64 R4, desc[UR36][R16.64+0x10] ;  /* 0x0000102410047981 */ /* 0x000ea2000c1e1b00 */
[----:B------:R-:W-:Y:S01]  /*0350*/  BSSY.RECONVERGENT B6, `(.L_x_8) ;  /* 0x000000e000067945 */ /* 0x000fe20003800200 */
[----:B--2---:R-:W-:-:S14]  /*0360*/  DSETP.GT.AND P0, PT, R4, 10, PT ;  /* 0x402400000400742a */ /* 0x004fdc0003f04000 */
[----:B------:R-:W-:Y:S05]  /*0370*/  @!P0 BRA `(.L_x_9) ;  /* 0x00000000002c8947 */ /* 0x000fea0003800000 */
[----:B------:R-:W-:Y:S01]  /*0380*/  MOV R8, 0x0 ;  /* 0x0000000000087802 */ /* 0x000fe20000000f00 */
[----:B------:R-:W-:Y:S01]  /*0390*/  VIADD R0, R22, 0x2 ;  /* 0x0000000216007836 */ /* 0x000fe20000000000 */
[----:B------:R-:W0:Y:S01]  /*03a0*/  LDCU.64 UR4, c[0x4][0x8] ;  /* 0x01000100ff0477ac */ /* 0x000e220008000a00 */
[----:B------:R-:W-:Y:S02]  /*03b0*/  IMAD.MOV.U32 R6, RZ, RZ, R19 ;  /* 0x000000ffff067224 */ /* 0x000fe400078e0013 */
[----:B------:R-:W-:Y:S01]  /*03c0*/  IMAD.MOV.U32 R7, RZ, RZ, R18 ;  /* 0x000000ffff077224 */ /* 0x000fe200078e0012 */
[----:B------:R1:W-:Y:S01]  /*03d0*/  STL [R1], R0 ;  /* 0x0000000001007387 */ /* 0x0003e20000100800 */
[----:B------:R-:W2:Y:S01]  /*03e0*/  LDC.64 R8, c[0x4][R8] ;  /* 0x0100000008087b82 */ /* 0x000ea20000000a00 */
[----:B0-----:R-:W-:Y:S01]  /*03f0*/  IMAD.U32 R4, RZ, RZ, UR4 ;  /* 0x00000004ff047e24 */ /* 0x001fe2000f8e00ff */
[----:B-1----:R-:W-:-:S07]  /*0400*/  MOV R5, UR5 ;  /* 0x0000000500057c02 */ /* 0x002fce0008000f00 */
[----:B------:R-:W-:-:S07]  /*0410*/  LEPC R20, `(.L_x_9) ;  /* 0x000000001014794e */ /* 0x000fce0000000000 */
[----:B--2---:R-:W-:Y:S05]  /*0420*/  CALL.ABS.NOINC R8 ;  /* 0x0000000008007343 */ /* 0x004fea0003c00000 */
.L_x_9:
[----:B------:R-:W-:Y:S05]  /*0430*/  BSYNC.RECONVERGENT B6 ;  /* 0x0000000000067941 */ /* 0x000fea0003800200 */
.L_x_8:
        /* <DEDUP_REMOVED lines=11> */
[----:B0-----:R-:W-:Y:S01]  /*04f0*/  MOV R4, UR4 ;  /* 0x0000000400047c02 */ /* 0x001fe20008000f00 */
[----:B-1----:R-:W-:-:S07]  /*0500*/  IMAD.U32 R5, RZ, RZ, UR5 ;  /* 0x00000005ff057e24 */ /* 0x002fce000f8e00ff */
[----:B------:R-:W-:-:S07]  /*0510*/  LEPC R20, `(.L_x_11) ;  /* 0x000000001014794e */ /* 0x000fce0000000000 */
[----:B--2---:R-:W-:Y:S05]  /*0520*/  CALL.ABS.NOINC R8 ;  /* 0x0000000008007343 */ /* 0x004fea0003c00000 */
.L_x_11:
[----:B------:R-:W-:Y:S05]  /*0530*/  BSYNC.RECONVERGENT B6 ;  /* 0x0000000000067941 */ /* 0x000fea0003800200 */
.L_x_10:
[----:B------:R-:W2:Y:S01]  /*0540*/  LDG.E.64 R4, desc[UR36][R16.64+0x20] ;  /* 0x0000202410047981 */ /* 0x000ea2000c1e1b00 */
[----:B------:R-:W-:Y:S01]  /*0550*/  BSSY.RECONVERGENT B6, `(.L_x_12) ;  /* 0x000000e000067945 */ /* 0x000fe20003800200 */
[----:B--2---:R-:W-:-:S14]  /*0560*/  DSETP.GT.AND P0, PT, R4, 10, PT ;  /* 0x402400000400742a */ /* 0x004fdc0003f04000 */
[----:B------:R-:W-:Y:S05]  /*0570*/  @!P0 BRA `(.L_x_13) ;  /* 0x00000000002c8947 */ /* 0x000fea0003800000 */
[----:B------:R-:W-:Y:S01]  /*0580*/  MOV R8, 0x0 ;  /* 0x0000000000087802 */ /* 0x000fe20000000f00 */
[----:B------:R-:W0:Y:S01]  /*0590*/  LDCU.64 UR4, c[0x4][0x8] ;  /* 0x01000100ff0477ac */ /* 0x000e220008000a00 */
[----:B------:R-:W-:Y:S01]  /*05a0*/  IADD3 R0, PT, PT, R22, 0x4, RZ ;  /* 0x0000000416007810 */ /* 0x000fe20007ffe0ff */
[----:B------:R-:W-:Y:S01]  /*05b0*/  IMAD.MOV.U32 R6, RZ, RZ, R19 ;  /* 0x000000ffff067224 */ /* 0x000fe200078e0013 */
[----:B------:R-:W-:Y:S02]  /*05c0*/  MOV R7, R18 ;  /* 0x0000001200077202 */ /* 0x000fe40000000f00 */
[----:B------:R-:W1:Y:S01]  /*05d0*/  LDC.64 R8, c[0x4][R8] ;  /* 0x0100000008087b82 */ /* 0x000e620000000a00 */
[----:B------:R2:W-:Y:S01]  /*05e0*/  STL [R1], R0 ;  /* 0x0000000001007387 */ /* 0x0005e20000100800 */
[----:B0-----:R-:W-:Y:S02]  /*05f0*/  IMAD.U32 R4, RZ, RZ, UR4 ;  /* 0x00000004ff047e24 */ /* 0x001fe4000f8e00ff */
[----:B--2---:R-:W-:-:S07]  /*0600*/  IMAD.U32 R5, RZ, RZ, UR5 ;  /* 0x00000005ff057e24 */ /* 0x004fce000f8e00ff */
[----:B------:R-:W-:-:S07]  /*0610*/  LEPC R20, `(.L_x_13) ;  /* 0x000000001014794e */ /* 0x000fce0000000000 */
[----:B-1----:R-:W-:Y:S05]  /*0620*/  CALL.ABS.NOINC R8 ;  /* 0x0000000008007343 */ /* 0x002fea0003c00000 */
.L_x_13:
[----:B------:R-:W-:Y:S05]  /*0630*/  BSYNC.RECONVERGENT B6 ;  /* 0x0000000000067941 */ /* 0x000fea0003800200 */
.L_x_12:
        /* <DEDUP_REMOVED lines=15> */
.L_x_15:
[----:B------:R-:W-:Y:S05]  /*0730*/  BSYNC.RECONVERGENT B6 ;  /* 0x0000000000067941 */ /* 0x000fea0003800200 */
.L_x_14:
        /* <DEDUP_REMOVED lines=15> */
.L_x_17:
[----:B------:R-:W-:Y:S05]  /*0830*/  BSYNC.RECONVERGENT B6 ;  /* 0x0000000000067941 */ /* 0x000fea0003800200 */
.L_x_16:
        /* <DEDUP_REMOVED lines=15> */
.L_x_19:
[----:B------:R-:W-:Y:S05]  /*0930*/  BSYNC.RECONVERGENT B6 ;  /* 0x0000000000067941 */ /* 0x000fea0003800200 */
.L_x_18:
        /* <DEDUP_REMOVED lines=15> */
.L_x_21:
[----:B------:R-:W-:Y:S05]  /*0a30*/  BSYNC.RECONVERGENT B6 ;  /* 0x0000000000067941 */ /* 0x000fea0003800200 */
.L_x_20:
        /* <DEDUP_REMOVED lines=15> */
.L_x_23:
[----:B------:R-:W-:Y:S05]  /*0b30*/  BSYNC.RECONVERGENT B6 ;  /* 0x0000000000067941 */ /* 0x000fea0003800200 */
.L_x_22:
        /* <DEDUP_REMOVED lines=15> */
.L_x_25:
[----:B------:R-:W-:Y:S05]  /*0c30*/  BSYNC.RECONVERGENT B6 ;  /* 0x0000000000067941 */ /* 0x000fea0003800200 */
.L_x_24:
        /* <DEDUP_REMOVED lines=15> */
.L_x_27:
[----:B------:R-:W-:Y:S05]  /*0d30*/  BSYNC.RECONVERGENT B6 ;  /* 0x0000000000067941 */ /* 0x000fea0003800200 */
.L_x_26:
        /* <DEDUP_REMOVED lines=15> */
.L_x_29:
[----:B------:R-:W-:Y:S05]  /*0e30*/  BSYNC.RECONVERGENT B6 ;  /* 0x0000000000067941 */ /* 0x000fea0003800200 */
.L_x_28:
        /* <DEDUP_REMOVED lines=15> */
.L_x_31:
[----:B------:R-:W-:Y:S05]  /*0f30*/  BSYNC.RECONVERGENT B6 ;  /* 0x0000000000067941 */ /* 0x000fea0003800200 */
.L_x_30:
        /* <DEDUP_REMOVED lines=15> */
.L_x_33:
[----:B------:R-:W-:Y:S05]  /*1030*/  BSYNC.RECONVERGENT B6 ;  /* 0x0000000000067941 */ /* 0x000fea0003800200 */
.L_x_32:
[----:B------:R-:W2:Y:S01]  /*1040*/  LDG.E.64 R16, desc[UR36][R16.64+0x78] ;  /* 0x0000782410107981 */ /* 0x000ea2000c1e1b00 */
[----:B------:R-:W-:Y:S01]  /*1050*/  BSSY.RECONVERGENT B6, `(.L_x_34) ;  /* 0x000000e000067945 */ /* 0x000fe20003800200 */
[----:B--2---:R-:W-:-:S14]  /*1060*/  DSETP.GT.AND P0, PT, R16, 10, PT ;  /* 0x402400001000742a */ /* 0x004fdc0003f04000 */
[----:B------:R-:W-:Y:S05]  /*1070*/  @!P0 BRA `(.L_x_35) ;  /* 0x00000000002c8947 */ /* 0x000fea0003800000 */
[----:B------:R-:W-:Y:S01]  /*1080*/  VIADD R0, R22, 0xf ;  /* 0x0000000f16007836 */ /* 0x000fe20000000000 */
[----:B------:R-:W-:Y:S01]  /*1090*/  MOV R3, 0x0 ;  /* 0x0000000000037802 */ /* 0x000fe20000000f00 */
[----:B------:R-:W0:Y:S01]  /*10a0*/  LDCU.64 UR4, c[0x4][0x8] ;  /* 0x01000100ff0477ac */ /* 0x000e220008000a00 */
[----:B------:R-:W-:Y:S02]  /*10b0*/  IMAD.MOV.U32 R6, RZ, RZ, R19 ;  /* 0x000000ffff067224 */ /* 0x000fe400078e0013 */
[----:B------:R1:W-:Y:S01]  /*10c0*/  STL [R1], R0 ;  /* 0x0000000001007387 */ /* 0x0003e20000100800 */
[----:B------:R1:W2:Y:S01]  /*10d0*/  LDC.64 R8, c[0x4][R3] ;  /* 0x0100000003087b82 */ /* 0x0002a20000000a00 */
[----:B------:R-:W-:Y:S01]  /*10e0*/  IMAD.MOV.U32 R7, RZ, RZ, R18 ;  /* 0x000000ffff077224 */ /* 0x000fe200078e0012 */
[----:B0-----:R-:W-:Y:S01]  /*10f0*/  MOV R4, UR4 ;  /* 0x0000000400047c02 */ /* 0x001fe20008000f00 */
[----:B-1----:R-:W-:-:S07]  /*1100*/  IMAD.U32 R5, RZ, RZ, UR5 ;  /* 0x00000005ff057e24 */ /* 0x002fce000f8e00ff */
[----:B------:R-:W-:-:S07]  /*1110*/  LEPC R20, `(.L_x_35) ;  /* 0x000000001014794e */ /* 0x000fce0000000000 */
[----:B--2---:R-:W-:Y:S05]  /*1120*/  CALL.ABS.NOINC R8 ;  /* 0x0000000008007343 */ /* 0x004fea0003c00000 */
.L_x_35:
[----:B------:R-:W-:Y:S05]  /*1130*/  BSYNC.RECONVERGENT B6 ;  /* 0x0000000000067941 */ /* 0x000fea0003800200 */
.L_x_34:
[----:B------:R-:W-:-:S04]  /*1140*/  IADD3 R22, PT, PT, R22, 0x10, RZ ;  /* 0x0000001016167810 */ /* 0x000fc80007ffe0ff */
[----:B------:R-:W-:-:S13]  /*1150*/  ISETP.NE.AND P0, PT, R22, R2, PT ;  /* 0x000000021600720c */ /* 0x000fda0003f05270 */
[----:B------:R-:W-:Y:S05]  /*1160*/  @P0 BRA `(.L_x_36) ;  /* 0xffffffec00f00947 */ /* 0x000fea000383ffff */
[----:B------:R-:W-:Y:S05]  /*1170*/  BSYNC.RECONVERGENT B7 ;  /* 0x0000000000077941 */ /* 0x000fea0003800200 */
.L_x_3:
[----:B------:R-:W-:Y:S01]  /*1180*/  ISETP.NE.AND P0, PT, R24, RZ, PT ;  /* 0x000000ff1800720c */ /* 0x000fe20003f05270 */
[----:B------:R-:W-:-:S12]  /*1190*/  BSSY.RECONVERGENT B7, `(.L_x_2) ;  /* 0x00000d2000077945 */ /* 0x000fd80003800200 */
[----:B------:R-:W-:Y:S05]  /*11a0*/  @!P0 BRA `(.L_x_37) ;  /* 0x0000000c00408947 */ /* 0x000fea0003800000 */
[----:B------:R-:W-:Y:S02]  /*11b0*/  ISETP.GE.U32.AND P0, PT, R24, 0x8, PT ;  /* 0x000000081800780c */ /* 0x000fe40003f06070 */
[----:B------:R-:W-:-:S11]  /*11c0*/  LOP3.LUT R22, R23, 0x7, RZ, 0xc0, !PT ;  /* 0x0000000717167812 */ /* 0x000fd600078ec0ff */
[----:B------:R-:W-:Y:S05]  /*11d0*/  @!P0 BRA `(.L_x_38) ;  /* 0x0000000400c88947 */ /* 0x000fea0003800000 */
[----:B------:R-:W1:Y:S02]  /*11e0*/  LDC.64 R16, c[0x0][0x380] ;  /* 0x0000e000ff107b82 */ /* 0x000e640000000a00 */
[----:B-1----:R-:W-:-:S05]  /*11f0*/  IMAD.WIDE.U32 R16, R2, 0x8, R16 ;  /* 0x0000000802107825 */ /* 0x002fca00078e0010 */
[----:B0-----:R-:W2:Y:S02]  /*1200*/  LDG.E.64 R4, desc[UR36][R16.64] ;  /* 0x0000002410047981 */ /* 0x001ea4000c1e1b00 */
[----:B--2---:R-:W-:-:S14]  /*1210*/  DSETP.GT.AND P0, PT, R4, 10, PT ;  /* 0x402400000400742a */ /* 0x004fdc0003f04000 */
[----:B------:R-:W-:Y:S05]  /*1220*/  @!P0 BRA `(.L_x_39) ;  /* 0x0000000000288947 */ /* 0x000fea0003800000 */
[----:B------:R-:W-:Y:S01]  /*1230*/  MOV R0, 0x0 ;  /* 0x0000000000007802 */ /* 0x000fe20000000f00 */
[----:B------:R0:W-:Y:S01]  /*1240*/  STL [R1], R2 ;  /* 0x0000000201007387 */ /* 0x0001e20000100800 */
[----:B------:R-:W1:Y:S01]  /*1250*/  LDCU.64 UR4, c[0x4][0x8] ;  /* 0x01000100ff0477ac */ /* 0x000e620008000a00 */
[----:B------:R-:W-:Y:S01]  /*1260*/  IMAD.MOV.U32 R6, RZ, RZ, R19 ;  /* 0x000000ffff067224 */ /* 0x000fe200078e0013 */
[----:B------:R0:W2:Y:S01]  /*1270*/  LDC.64 R8, c[0x4][R0] ;  /* 0x0100000000087b82 */ /* 0x0000a20000000a00 */
[----:B------:R-:W-:Y:S01]  /*1280*/  MOV R7, R18 ;  /* 0x0000001200077202 */ /* 0x000fe20000000f00 */
[----:B-1----:R-:W-:Y:S02]  /*1290*/  IMAD.U32 R4, RZ, RZ, UR4 ;  /* 0x00000004ff047e24 */ /* 0x002fe4000f8e00ff */
[----:B0-----:R-:W-:-:S07]  /*12a0*/  IMAD.U32 R5, RZ, RZ, UR5 ;  /* 0x00000005ff057e24 */ /* 0x001fce000f8e00ff */
[----:B------:R-:W-:-:S07]  /*12b0*/  LEPC R20, `(.L_x_39) ;  /* 0x000000001014794e */ /* 0x000fce0000000000 */
[----:B--2---:R-:W-:Y:S05]  /*12c0*/  CALL.ABS.NOINC R8 ;  /* 0x0000000008007343 */ /* 0x004fea0003c00000 */
.L_x_39:
[----:B------:R-:W2:Y:S02]  /*12d0*/  LDG.E.64 R4, desc[UR36][R16.64+0x8] ;  /* 0x0000082410047981 */ /* 0x000ea4000c1e1b00 */
[----:B--2---:R-:W-:-:S14]  /*12e0*/  DSETP.GT.AND P0, PT, R4, 10, PT ;  /* 0x402400000400742a */ /* 0x004fdc0003f04000 */
[----:B------:R-:W-:Y:S05]  /*12f0*/  @!P0 BRA `(.L_x_40) ;  /* 0x00000000002c8947 */ /* 0x000fea0003800000 */
[----:B------:R-:W-:Y:S01]  /*1300*/  VIADD R0, R2, 0x1 ;  /* 0x0000000102007836 */ /* 0x000fe20000000000 */
[----:B------:R-:W-:Y:S01]  /*1310*/  MOV R3, 0x0 ;  /* 0x0000000000037802 */ /* 0x000fe20000000f00 */
[----:B------:R-:W0:Y:S01]  /*1320*/  LDCU.64 UR4, c[0x4][0x8] ;  /* 0x01000100ff0477ac */ /* 0x000e220008000a00 */
[----:B------:R-:W-:Y:S01]  /*1330*/  MOV R6, R19 ;  /* 0x0000001300067202 */ /* 0x000fe20000000f00 */
[----:B------:R-:W-:Y:S01]  /*1340*/  IMAD.MOV.U32 R7, RZ, RZ, R18 ;  /* 0x000000ffff077224 */ /* 0x000fe200078e0012 */
[----:B------:R1:W-:Y:S01]  /*1350*/  STL [R1], R0 ;  /* 0x0000000001007387 */ /* 0x0003e20000100800 */
[----:B------:R1:W2:Y:S01]  /*1360*/  LDC.64 R8, c[0x4][R3] ;  /* 0x0100000003087b82 */ /* 0x0002a20000000a00 */
[----:B0-----:R-:W-:Y:S02]  /*1370*/  IMAD.U32 R4, RZ, RZ, UR4 ;  /* 0x00000004ff047e24 */ /* 0x001fe4000f8e00ff */
[----:B-1----:R-:W-:-:S07]  /*1380*/  IMAD.U32 R5, RZ, RZ, UR5 ;  /* 0x00000005ff057e24 */ /* 0x002fce000f8e00ff */
[----:B------:R-:W-:-:S07]  /*1390*/  LEPC R20, `(.L_x_40) ;  /* 0x000000001014794e */ /* 0x000fce0000000000 */
[----:B--2---:R-:W-:Y:S05]  /*13a0*/  CALL.ABS.NOINC R8 ;  /* 0x0000000008007343 */ /* 0x004fea0003c00000 */
.L_x_40:
[----:B------:R-:W2:Y:S02]  /*13b0*/  LDG.E.64 R4, desc[UR36][R16.64+0x10] ;  /* 0x0000102410047981 */ /* 0x000ea4000c1e1b00 */
[----:B--2---:R-:W-:-:S14]  /*13c0*/  DSETP.GT.AND P0, PT, R4, 10, PT ;  /* 0x402400000400742a */ /* 0x004fdc0003f04000 */
[----:B------:R-:W-:Y:S05]  /*13d0*/  @!P0 BRA `(.L_x_41) ;  /* 0x00000000002c8947 */ /* 0x000fea0003800000 */
[----:B------:R-:W-:Y:S01]  /*13e0*/  VIADD R0, R2, 0x2 ;  /* 0x0000000202007836 */ /* 0x000fe20000000000 */
[----:B------:R-:W-:Y:S01]  /*13f0*/  MOV R3, 0x0 ;  /* 0x0000000000037802 */ /* 0x000fe20000000f00 */
[----:B------:R-:W0:Y:S01]  /*1400*/  LDCU.64 UR4, c[0x4][0x8] ;  /* 0x01000100ff0477ac */ /* 0x000e220008000a00 */
[----:B------:R-:W-:Y:S01]  /*1410*/  IMAD.MOV.U32 R6, RZ, RZ, R19 ;  /* 0x000000ffff067224 */ /* 0x000fe200078e0013 */
[----:B------:R-:W-:Y:S01]  /*1420*/  MOV R7, R18 ;  /* 0x0000001200077202 */ /* 0x000fe20000000f00 */
[----:B------:R1:W-:Y:S01]  /*1430*/  STL [R1], R0 ;  /* 0x0000000001007387 */ /* 0x0003e20000100800 */
[----:B------:R1:W2:Y:S01]  /*1440*/  LDC.64 R8, c[0x4][R3] ;  /* 0x0100000003087b82 */ /* 0x0002a20000000a00 */
[----:B0-----:R-:W-:Y:S01]  /*1450*/  MOV R4, UR4 ;  /* 0x0000000400047c02 */ /* 0x001fe20008000f00 */
[----:B-1----:R-:W-:-:S07]  /*1460*/  IMAD.U32 R5, RZ, RZ, UR5 ;  /* 0x00000005ff057e24 */ /* 0x002fce000f8e00ff */
[----:B------:R-:W-:-:S07]  /*1470*/  LEPC R20, `(.L_x_41) ;  /* 0x000000001014794e */ /* 0x000fce0000000000 */
[----:B--2---:R-:W-:Y:S05]  /*1480*/  CALL.ABS.NOINC R8 ;  /* 0x0000000008007343 */ /* 0x004fea0003c00000 */
.L_x_41:
[----:B------:R-:W2:Y:S02]  /*1490*/  LDG.E.64 R4, desc[UR36][R16.64+0x18] ;  /* 0x0000182410047981 */ /* 0x000ea4000c1e1b00 */
        /* <DEDUP_REMOVED lines=8> */
[----:B------:R-:W-:Y:S02]  /*1520*/  IMAD.MOV.U32 R7, RZ, RZ, R18 ;  /* 0x000000ffff077224 */ /* 0x000fe400078e0012 */
[----:B0-----:R-:W-:Y:S01]  /*1530*/  IMAD.U32 R4, RZ, RZ, UR4 ;  /* 0x00000004ff047e24 */ /* 0x001fe2000f8e00ff */
[----:B-1----:R-:W-:-:S07]  /*1540*/  MOV R5, UR5 ;  /* 0x0000000500057c02 */ /* 0x002fce0008000f00 */
[----:B------:R-:W-:-:S07]  /*1550*/  LEPC R20, `(.L_x_42) ;  /* 0x000000001014794e */ /* 0x000fce0000000000 */
[----:B--2---:R-:W-:Y:S05]  /*1560*/  CALL.ABS.NOINC R8 ;  /* 0x0000000008007343 */ /* 0x004fea0003c00000 */
.L_x_42:
[----:B------:R-:W2:Y:S02]  /*1570*/  LDG.E.64 R4, desc[UR36][R16.64+0x20] ;  /* 0x0000202410047981 */ /* 0x000ea4000c1e1b00 */
[----:B--2---:R-:W-:-:S14]  /*1580*/  DSETP.GT.AND P0, PT, R4, 10, PT ;  /* 0x402400000400742a */ /* 0x004fdc0003f04000 */
[----:B------:R-:W-:Y:S05]  /*1590*/  @!P0 BRA `(.L_x_43) ;  /* 0x00000000002c8947 */ /* 0x000fea0003800000 */
[----:B------:R-:W-:Y:S01]  /*15a0*/  IADD3 R0, PT, PT, R2, 0x4, RZ ;  /* 0x0000000402007810 */ /* 0x000fe20007ffe0ff */
[----:B------:R-:W0:Y:S01]  /*15b0*/  LDCU.64 UR4, c[0x4][0x8] ;  /* 0x01000100ff0477ac */ /* 0x000e220008000a00 */
[----:B------:R-:W-:Y:S01]  /*15c0*/  MOV R3, 0x0 ;  /* 0x0000000000037802 */ /* 0x000fe20000000f00 */
[----:B------:R-:W-:Y:S01]  /*15d0*/  IMAD.MOV.U32 R7, RZ, RZ, R18 ;  /* 0x000000ffff077224 */ /* 0x000fe200078e0012 */
[----:B------:R-:W-:Y:S01]  /*15e0*/  MOV R6, R19 ;  /* 0x0000001300067202 */ /* 0x000fe20000000f00 */
[----:B------:R1:W-:Y:S01]  /*15f0*/  STL [R1], R0 ;  /* 0x0000000001007387 */ /* 0x0003e20000100800 */
[----:B------:R1:W2:Y:S01]  /*1600*/  LDC.64 R8, c[0x4][R3] ;  /* 0x0100000003087b82 */ /* 0x0002a20000000a00 */
[----:B0-----:R-:W-:Y:S02]  /*1610*/  IMAD.U32 R4, RZ, RZ, UR4 ;  /* 0x00000004ff047e24 */ /* 0x001fe4000f8e00ff */
[----:B-1----:R-:W-:-:S07]  /*1620*/  IMAD.U32 R5, RZ, RZ, UR5 ;  /* 0x00000005ff057e24 */ /* 0x002fce000f8e00ff */
[----:B------:R-:W-:-:S07]  /*1630*/  LEPC R20, `(.L_x_43) ;  /* 0x000000001014794e */ /* 0x000fce0000000000 */
[----:B--2---:R-:W-:Y:S05]  /*1640*/  CALL.ABS.NOINC R8 ;  /* 0x0000000008007343 */ /* 0x004fea0003c00000 */
.L_x_43:
        /* <DEDUP_REMOVED lines=14> */
.L_x_44:
        /* <DEDUP_REMOVED lines=14> */
.L_x_45:
        /* <DEDUP_REMOVED lines=14> */
.L_x_46:
[----:B------:R-:W-:-:S07]  /*18f0*/  VIADD R2, R2, 0x8 ;  /* 0x0000000802027836 */ /* 0x000fce0000000000 */
.L_x_38:
[----:B------:R-:W-:-:S13]  /*1900*/  ISETP.NE.AND P0, PT, R22, RZ, PT ;  /* 0x000000ff1600720c */ /* 0x000fda0003f05270 */
        /* <DEDUP_REMOVED lines=14> */
[----:B------:R-:W-:Y:S02]  /*19f0*/  MOV R7, R18 ;  /* 0x0000001200077202 */ /* 0x000fe40000000f00 */
[----:B-1----:R-:W-:Y:S01]  /*1a00*/  MOV R4, UR4 ;  /* 0x0000000400047c02 */ /* 0x002fe20008000f00 */
[----:B0-----:R-:W-:-:S07]  /*1a10*/  IMAD.U32 R5, RZ, RZ, UR5 ;  /* 0x00000005ff057e24 */ /* 0x001fce000f8e00ff */
[----:B------:R-:W-:-:S07]  /*1a20*/  LEPC R20, `(.L_x_48) ;  /* 0x000000001014794e */ /* 0x000fce0000000000 */
[----:B--2---:R-:W-:Y:S05]  /*1a30*/  CALL.ABS.NOINC R8 ;  /* 0x0000000008007343 */ /* 0x004fea0003c00000 */
.L_x_48:
        /* <DEDUP_REMOVED lines=14> */
.L_x_49:
        /* <DEDUP_REMOVED lines=14> */
.L_x_50:
        /* <DEDUP_REMOVED lines=14> */
.L_x_51:
[----:B------:R-:W-:-:S07]  /*1ce0*/  VIADD R2, R2, 0x4 ;  /* 0x0000000402027836 */ /* 0x000fce0000000000 */
.L_x_47:
[----:B------:R-:W-:-:S13]  /*1cf0*/  ISETP.NE.AND P0, PT, R23, RZ, PT ;  /* 0x000000ff1700720c */ /* 0x000fda0003f05270 */
[----:B------:R-:W-:Y:S05]  /*1d00*/  @!P0 BRA `(.L_x_37) ;  /* 0x0000000000688947 */ /* 0x000fea0003800000 */
[----:B------:R-:W1:Y:S01]  /*1d10*/  LDC.64 R4, c[0x0][0x380] ;  /* 0x0000e000ff047b82 */ /* 0x000e620000000a00 */
[----:B------:R-:W-:Y:S02]  /*1d20*/  IMAD.MOV R23, RZ, RZ, -R23 ;  /* 0x000000ffff177224 */ /* 0x000fe400078e0a17 */
[----:B-1----:R-:W-:-:S07]  /*1d30*/  IMAD.WIDE.U32 R16, R2, 0x8, R4 ;  /* 0x0000000802107825 */ /* 0x002fce00078e0004 */
.L_x_54:
[----:B0-----:R-:W2:Y:S01]  /*1d40*/  LDG.E.64 R4, desc[UR36][R16.64] ;  /* 0x0000002410047981 */ /* 0x001ea2000c1e1b00 */
[----:B------:R-:W-:Y:S01]  /*1d50*/  IADD3 R23, PT, PT, R23, 0x1, RZ ;  /* 0x0000000117177810 */ /* 0x000fe20007ffe0ff */
[----:B------:R-:W-:Y:S03]  /*1d60*/  BSSY.RECONVERGENT B6, `(.L_x_52) ;  /* 0x000000f000067945 */ /* 0x000fe60003800200 */
[----:B------:R-:W-:-:S04]  /*1d70*/  ISETP.NE.AND P1, PT, R23, RZ, PT ;  /* 0x000000ff1700720c */ /* 0x000fc80003f25270 */
[----:B------:R-:W-:Y:S01]  /*1d80*/  P2R R22, PR, RZ, 0x2 ;  /* 0x00000002ff167803 */ /* 0x000fe20000000000 */
[----:B--2---:R-:W-:-:S14]  /*1d90*/  DSETP.GT.AND P0, PT, R4, 10, PT ;  /* 0x402400000400742a */ /* 0x004fdc0003f04000 */
[----:B------:R-:W-:Y:S05]  /*1da0*/  @!P0 BRA `(.L_x_53) ;  /* 0x0000000000288947 */ /* 0x000fea0003800000 */
[----:B------:R-:W-:Y:S01]  /*1db0*/  MOV R8, 0x0 ;  /* 0x0000000000087802 */ /* 0x000fe20000000f00 */
[----:B------:R0:W-:Y:S01]  /*1dc0*/  STL [R1], R2 ;  /* 0x0000000201007387 */ /* 0x0001e20000100800 */
[----:B------:R-:W1:Y:S01]  /*1dd0*/  LDCU.64 UR4, c[0x4][0x8] ;  /* 0x01000100ff0477ac */ /* 0x000e620008000a00 */
[----:B------:R-:W-:Y:S01]  /*1de0*/  MOV R6, R19 ;  /* 0x0000001300067202 */ /* 0x000fe20000000f00 */
[----:B------:R-:W-:Y:S02]  /*1df0*/  IMAD.MOV.U32 R7, RZ, RZ, R18 ;  /* 0x000000ffff077224 */ /* 0x000fe400078e0012 */
[----:B------:R-:W2:Y:S01]  /*1e00*/  LDC.64 R8, c[0x4][R8] ;  /* 0x0100000008087b82 */ /* 0x000ea20000000a00 */
[----:B-1----:R-:W-:Y:S02]  /*1e10*/  IMAD.U32 R4, RZ, RZ, UR4 ;  /* 0x00000004ff047e24 */ /* 0x002fe4000f8e00ff */
[----:B0-----:R-:W-:-:S07]  /*1e20*/  IMAD.U32 R5, RZ, RZ, UR5 ;  /* 0x00000005ff057e24 */ /* 0x001fce000f8e00ff */
[----:B------:R-:W-:-:S07]  /*1e30*/  LEPC R20, `(.L_x_53) ;  /* 0x000000001014794e */ /* 0x000fce0000000000 */
[----:B--2---:R-:W-:Y:S05]  /*1e40*/  CALL.ABS.NOINC R8 ;  /* 0x0000000008007343 */ /* 0x004fea0003c00000 */
.L_x_53:
[----:B------:R-:W-:Y:S05]  /*1e50*/  BSYNC.RECONVERGENT B6 ;  /* 0x0000000000067941 */ /* 0x000fea0003800200 */
.L_x_52:
[----:B------:R-:W-:Y:S01]  /*1e60*/  ISETP.NE.AND P6, PT, R22, RZ, PT ;  /* 0x000000ff1600720c */ /* 0x000fe20003fc5270 */
[----:B------:R-:W-:Y:S01]  /*1e70*/  VIADD R2, R2, 0x1 ;  /* 0x0000000102027836 */ /* 0x000fe20000000000 */
[----:B------:R-:W-:-:S04]  /*1e80*/  IADD3 R16, P0, PT, R16, 0x8, RZ ;  /* 0x0000000810107810 */ /* 0x000fc80007f1e0ff */
[----:B------:R-:W-:-:S07]  /*1e90*/  IADD3.X R17, PT, PT, RZ, R17, RZ, P0, !PT ;  /* 0x00000011ff117210 */ /* 0x000fce00007fe4ff */
[----:B------:R-:W-:Y:S05]  /*1ea0*/  @P6 BRA `(.L_x_54) ;  /* 0xfffffffc00a46947 */ /* 0x000fea000383ffff */
.L_x_37:
[----:B0-----:R-:W-:Y:S05]  /*1eb0*/  BSYNC.RECONVERGENT B7 ;  /* 0x0000000000077941 */ /* 0x001fea0003800200 */
.L_x_2:
[----:B------:R-:W-:Y:S01]  /*1ec0*/  MOV R0, 0x0 ;  /* 0x0000000000007802 */ /* 0x000fe20000000f00 */
[----:B------:R0:W-:Y:S01]  /*1ed0*/  STL.64 [R1], RZ ;  /* 0x000000ff01007387 */ /* 0x0001e20000100a00 */
[----:B------:R-:W1:Y:S01]  /*1ee0*/  LDCU.64 UR4, c[0x4][0x10] ;  /* 0x01000200ff0477ac */ /* 0x000e620008000a00 */
[----:B------:R-:W-:Y:S01]  /*1ef0*/  MOV R6, R19 ;  /* 0x0000001300067202 */ /* 0x000fe20000000f00 */
[----:B------:R0:W2:Y:S01]  /*1f00*/  LDC.64 R2, c[0x4][R0] ;  /* 0x0100000000027b82 */ /* 0x0000a20000000a00 */
[----:B------:R-:W-:Y:S02]  /*1f10*/  IMAD.MOV.U32 R7, RZ, RZ, R18 ;  /* 0x000000ffff077224 */ /* 0x000fe400078e0012 */
[----:B-1----:R-:W-:Y:S02]  /*1f20*/  IMAD.U32 R4, RZ, RZ, UR4 ;  /* 0x00000004ff047e24 */ /* 0x002fe4000f8e00ff */
[----:B0-----:R-:W-:-:S07]  /*1f30*/  IMAD.U32 R5, RZ, RZ, UR5 ;  /* 0x00000005ff057e24 */ /* 0x001fce000f8e00ff */
[----:B------:R-:W-:-:S07]  /*1f40*/  LEPC R20, `(.L_x_55) ;  /* 0x000000001014794e */ /* 0x000fce0000000000 */
[----:B--2---:R-:W-:Y:S05]  /*1f50*/  CALL.ABS.NOINC R2 ;  /* 0x0000000002007343 */ /* 0x004fea0003c00000 */
.L_x_55:
[----:B------:R-:W-:Y:S05]  /*1f60*/  EXIT ;  /* 0x000000000000794d */ /* 0x000fea0003800000 */
.L_x_56:
        /* <DEDUP_REMOVED lines=9> */
.L_x_63:


//--------------------- .text._Z16jacobi_iterationPdS_S_S_iiif --------------------------
	.section	.text._Z16jacobi_iterationPdS_S_S_iiif,"ax",@progbits
	.align	128
        .global         _Z16jacobi_iterationPdS_S_S_iiif
        .type           _Z16jacobi_iterationPdS_S_S_iiif,@function
        .size           _Z16jacobi_iterationPdS_S_S_iiif,(.L_x_64 - _Z16jacobi_iterationPdS_S_S_iiif)
        .other          _Z16jacobi_iterationPdS_S_S_iiif,@"STO_CUDA_ENTRY STV_DEFAULT"
_Z16jacobi_iterationPdS_S_S_iiif:
.text._Z16jacobi_iterationPdS_S_S_iiif:
[----:B------:R-:W-:Y:S01]  /*0000*/  LDC R1, c[0x0][0x37c] ;  /* 0x0000df00ff017b82 */ /* 0x000fe20000000800 */
[----:B------:R-:W0:Y:S07]  /*0010*/  S2R R0, SR_TID.X ;  /* 0x0000000000007919 */ /* 0x000e2e0000002100 */
[----:B------:R-:W0:Y:S01]  /*0020*/  LDC R3, c[0x0][0x360] ;  /* 0x0000d800ff037b82 */ /* 0x000e220000000800 */
[----:B------:R-:W1:Y:S01]  /*0030*/  LDCU UR7, c[0x0][0x3a8] ;  /* 0x00007500ff0777ac */ /* 0x000e620008000800 */
[----:B------:R-:W2:Y:S01]  /*0040*/  S2R R2, SR_TID.Y ;  /* 0x0000000000027919 */ /* 0x000ea20000002200 */
[----:B------:R-:W3:Y:S05]  /*0050*/  S2R R4, SR_TID.Z ;  /* 0x0000000000047919 */ /* 0x000eea0000002300 */
[----:B------:R-:W2:Y:S08]  /*0060*/  LDC R5, c[0x0][0x364] ;  /* 0x0000d900ff057b82 */ /* 0x000eb00000000800 */
[----:B------:R-:W0:Y:S08]  /*0070*/  S2UR UR4, SR_CTAID.X ;  /* 0x00000000000479c3 */ /* 0x000e300000002500 */
[----:B------:R-:W2:Y:S08]  /*0080*/  S2UR UR5, SR_CTAID.Y ;  /* 0x00000000000579c3 */ /* 0x000eb00000002600 */
[----:B------:R-:W3:Y:S08]  /*0090*/  S2UR UR6, SR_CTAID.Z ;  /* 0x00000000000679c3 */ /* 0x000ef00000002700 */
[----:B------:R-:W3:Y:S01]  /*00a0*/  LDC R7, c[0x0][0x368] ;  /* 0x0000da00ff077b82 */ /* 0x000ee20000000800 */
[----:B0-----:R-:W-:-:S05]  /*00b0*/  IMAD R0, R3, UR4, R0 ;  /* 0x0000000403007c24 */ /* 0x001fca000f8e0200 */
[----:B------:R-:W-:Y:S01]  /*00c0*/  IADD3 R13, PT, PT, R0, 0x1, RZ ;  /* 0x00000001000d7810 */ /* 0x000fe20007ffe0ff */
[----:B--2---:R-:W-:-:S05]  /*00d0*/  IMAD R2, R5, UR5, R2 ;  /* 0x0000000505027c24 */ /* 0x004fca000f8e0202 */
[----:B------:R-:W-:Y:S01]  /*00e0*/  IADD3 R12, PT, PT, R2, 0x1, RZ ;  /* 0x00000001020c7810 */ /* 0x000fe20007ffe0ff */
[----:B---3--:R-:W-:-:S05]  /*00f0*/  IMAD R4, R7, UR6, R4 ;  /* 0x0000000607047c24 */ /* 0x008fca000f8e0204 */
[----:B------:R-:W-:-:S04]  /*0100*/  IADD3 R14, PT, PT, R4, 0x1, RZ ;  /* 0x00000001040e7810 */ /* 0x000fc80007ffe0ff */
[----:B------:R-:W-:-:S04]  /*0110*/  VIMNMX3 R3, R14, R12, R13, !PT ;  /* 0x0000000c0e03720f */ /* 0x000fc8000780010d */
[----:B-1----:R-:W-:-:S13]  /*0120*/  ISETP.GE.AND P0, PT, R3, UR7, PT ;  /* 0x0000000703007c0c */ /* 0x002fda000bf06270 */
[----:B------:R-:W-:Y:S05]  /*0130*/  @P0 EXIT ;  /* 0x000000000000094d */ /* 0x000fea0003800000 */
[----:B------:R-:W0:Y:S01]  /*0140*/  LDC.64 R10, c[0x0][0x3a0] ;  /* 0x0000e800ff0a7b82 */ /* 0x000e220000000a00 */
[----:B------:R-:W1:Y:S01]  /*0150*/  LDCU.64 UR4, c[0x0][0x358] ;  /* 0x00006b00ff0477ac */ /* 0x000e620008000a00 */
[----:B------:R-:W2:Y:S06]  /*0160*/  LDCU.64 UR6, c[0x0][0x380] ;  /* 0x00007000ff0677ac */ /* 0x000eac0008000a00 */
[----:B------:R-:W3:Y:S01]  /*0170*/  LDC.64 R8, c[0x0][0x380] ;  /* 0x0000e000ff087b82 */ /* 0x000ee20000000a00 */
[----:B0-----:R-:W-:Y:S02]  /*0180*/  IMAD R5, R12, R10, R13 ;  /* 0x0000000a0c057224 */ /* 0x001fe400078e020d */
[----:B------:R-:W-:-:S02]  /*0190*/  IMAD R6, R14, R11, R11 ;  /* 0x0000000b0e067224 */ /* 0x000fc400078e020b */
[----:B------:R-:W-:Y:S02]  /*01a0*/  IMAD R7, R4, R11, R5 ;  /* 0x0000000b04077224 */ /* 0x000fe400078e0205 */
[----:B------:R-:W-:Y:S01]  /*01b0*/  IMAD R4, R2, R10, R13 ;  /* 0x0000000a02047224 */ /* 0x000fe200078e020d */
[----:B------:R-:W-:Y:S01]  /*01c0*/  IADD3 R3, PT, PT, R5, R6, RZ ;  /* 0x0000000605037210 */ /* 0x000fe20007ffe0ff */
[----:B---3--:R-:W-:-:S04]  /*01d0*/  IMAD.WIDE R6, R7, 0x8, R8 ;  /* 0x0000000807067825 */ /* 0x008fc800078e0208 */
[----:B------:R-:W-:Y:S01]  /*01e0*/  IMAD.WIDE R2, R3, 0x8, R8 ;  /* 0x0000000803027825 */ /* 0x000fe200078e0208 */
[----:B------:R-:W-:Y:S01]  /*01f0*/  IADD3 R16, PT, PT, R5, R10, RZ ;  /* 0x0000000a05107210 */ /* 0x000fe20007ffe0ff */
[----:B-1----:R-:W3:Y:S02]  /*0200*/  LDG.E.64 R6, desc[UR4][R6.64] ;  /* 0x0000000406067981 */ /* 0x002ee4000c1e1b00 */
[----:B------:R-:W-:Y:S02]  /*0210*/  IMAD R15, R14, R11, R4 ;  /* 0x0000000b0e0f7224 */ /* 0x000fe400078e0204 */
[----:B------:R-:W3:Y:S02]  /*0220*/  LDG.E.64 R2, desc[UR4][R2.64] ;  /* 0x0000000402027981 */ /* 0x000ee4000c1e1b00 */
[----:B------:R-:W-:-:S04]  /*0230*/  IMAD.WIDE R4, R15, 0x8, R8 ;  /* 0x000000080f047825 */ /* 0x000fc800078e0208 */
[CC--:B------:R-:W-:Y:S02]  /*0240*/  IMAD R15, R14.reuse, R11.reuse, RZ ;  /* 0x0000000b0e0f7224 */ /* 0x0c0fe400078e02ff */
[----:B------:R-:W-:Y:S01]  /*0250*/  IMAD R17, R14, R11, R16 ;  /* 0x0000000b0e117224 */ /* 0x000fe200078e0210 */
[----:B------:R-:W4:Y:S01]  /*0260*/  LDG.E.64 R4, desc[UR4][R4.64] ;  /* 0x0000000404047981 */ /* 0x000f22000c1e1b00 */
[----:B------:R-:W-:Y:S02]  /*0270*/  IMAD R12, R12, R10, R15 ;  /* 0x0000000a0c0c7224 */ /* 0x000fe400078e020f */
[----:B------:R-:W-:Y:S01]  /*0280*/  IMAD.WIDE R14, R17, 0x8, R8 ;  /* 0x00000008110e7825 */ /* 0x000fe200078e0208 */
[----:B------:R-:W0:Y:S02]  /*0290*/  LDC.64 R10, c[0x0][0x390] ;  /* 0x0000e400ff0a7b82 */ /* 0x000e240000000a00 */
[----:B------:R-:W-:-:S03]  /*02a0*/  IADD3 R21, PT, PT, R0, R12, RZ ;  /* 0x0000000c00157210 */ /* 0x000fc60007ffe0ff */
[----:B------:R-:W5:Y:S01]  /*02b0*/  LDG.E.64 R14, desc[UR4][R14.64] ;  /* 0x000000040e0e7981 */ /* 0x000f62000c1e1b00 */
[----:B------:R-:W-:Y:S01]  /*02c0*/  SHF.R.S32.HI R17, RZ, 0x1f, R13 ;  /* 0x0000001fff117819 */ /* 0x000fe2000001140d */
[----:B------:R-:W-:Y:S01]  /*02d0*/  IMAD.WIDE R8, R21, 0x8, R8 ;  /* 0x0000000815087825 */ /* 0x000fe200078e0208 */
[----:B------:R-:W-:-:S04]  /*02e0*/  IADD3 R13, P0, PT, R13, R12, RZ ;  /* 0x0000000c0d0d7210 */ /* 0x000fc80007f1e0ff */
[----:B------:R-:W-:Y:S02]  /*02f0*/  LEA.HI.X.SX32 R12, R12, R17, 0x1, P0 ;  /* 0x000000110c0c7211 */ /* 0x000fe400000f0eff */
[----:B--2---:R-:W-:Y:S01]  /*0300*/  LEA R18, P0, R13, UR6, 0x3 ;  /* 0x000000060d127c11 */ /* 0x004fe2000f8018ff */
[----:B------:R-:W2:Y:S01]  /*0310*/  LDG.E.64 R16, desc[UR4][R8.64] ;  /* 0x0000000408107981 */ /* 0x000ea2000c1e1b00 */
[----:B------:R-:W-:Y:S01]  /*0320*/  IADD3 R0, PT, PT, R21, 0x1, RZ ;  /* 0x0000000115007810 */ /* 0x000fe20007ffe0ff */
[----:B------:R-:W1:Y:S01]  /*0330*/  LDCU UR6, c[0x0][0x3ac] ;  /* 0x00007580ff0677ac */ /* 0x000e620008000800 */
[----:B------:R-:W-:-:S05]  /*0340*/  LEA.HI.X R19, R13, UR7, R12, 0x3, P0 ;  /* 0x000000070d137c11 */ /* 0x000fca00080f1c0c */
[----:B------:R-:W2:Y:S01]  /*0350*/  LDG.E.64 R12, desc[UR4][R18.64+0x8] ;  /* 0x00000804120c7981 */ /* 0x000ea2000c1e1b00 */
[----:B0-----:R-:W-:-:S06]  /*0360*/  IMAD.WIDE R10, R0, 0x8, R10 ;  /* 0x00000008000a7825 */ /* 0x001fcc00078e020a */
[----:B------:R-:W2:Y:S01]  /*0370*/  LDG.E.64 R10, desc[UR4][R10.64] ;  /* 0x000000040a0a7981 */ /* 0x000ea2000c1e1b00 */
[----:B---3--:R-:W-:-:S08]  /*0380*/  DADD R2, R6, R2 ;  /* 0x0000000006027229 */ /* 0x008fd00000000002 */
[----:B----4-:R-:W-:Y:S01]  /*0390*/  DADD R2, R2, R4 ;  /* 0x0000000002027229 */ /* 0x010fe20000000004 */
[----:B------:R-:W0:Y:S07]  /*03a0*/  LDC.64 R4, c[0x0][0x388] ;  /* 0x0000e200ff047b82 */ /* 0x000e2e0000000a00 */
[----:B-----5:R-:W-:-:S08]  /*03b0*/  DADD R2, R2, R14 ;  /* 0x0000000002027229 */ /* 0x020fd0000000000e */
[----:B--2---:R-:W-:-:S08]  /*03c0*/  DADD R2, R2, R16 ;  /* 0x0000000002027229 */ /* 0x004fd00000000010 */
[----:B------:R-:W-:Y:S02]  /*03d0*/  DADD R12, R2, R12 ;  /* 0x00000000020c7229 */ /* 0x000fe4000000000c */
[----:B-1----:R-:W1:Y:S06]  /*03e0*/  F2F.F64.F32 R2, UR6 ;  /* 0x0000000600027d10 */ /* 0x002e6c0008201800 */
[----:B------:R-:W-:Y:S01]  /*03f0*/  DADD R12, R12, R10 ;  /* 0x000000000c0c7229 */ /* 0x000fe2000000000a */
[----:B0-----:R-:W-:Y:S01]  /*0400*/  IMAD.WIDE R4, R0, 0x8, R4 ;  /* 0x0000000800047825 */ /* 0x001fe200078e0204 */
[----:B------:R-:W0:Y:S06]  /*0410*/  LDC.64 R10, c[0x0][0x398] ;  /* 0x0000e600ff0a7b82 */ /* 0x000e2c0000000a00 */
[----:B-1----:R-:W-:-:S07]  /*0420*/  DMUL R2, R2, R12 ;  /* 0x0000000c02027228 */ /* 0x002fce0000000000 */
[----:B------:R-:W-:Y:S04]  /*0430*/  STG.E.64 desc[UR4][R4.64], R2 ;  /* 0x0000000204007986 */ /* 0x000fe8000c101b04 */
[----:B------:R-:W2:Y:S01]  /*0440*/  LDG.E.64 R8, desc[UR4][R8.64+0x8] ;  /* 0x0000080408087981 */ /* 0x000ea2000c1e1b00 */
[----:B0-----:R-:W-:Y:S01]  /*0450*/  IMAD.WIDE R10, R0, 0x8, R10 ;  /* 0x00000008000a7825 */ /* 0x001fe200078e020a */
[----:B--2---:R-:W-:-:S08]  /*0460*/  DADD R6, -R2, R8 ;  /* 0x0000000002067229 */ /* 0x004fd00000000108 */
[----:B------:R-:W-:-:S07]  /*0470*/  DMUL R6, R6, R6 ;  /* 0x0000000606067228 */ /* 0x000fce0000000000 */
[----:B------:R-:W-:Y:S01]  /*0480*/  STG.E.64 desc[UR4][R10.64], R6 ;  /* 0x000000060a007986 */ /* 0x000fe2000c101b04 */
[----:B------:R-:W-:Y:S05]  /*0490*/  EXIT ;  /* 0x000000000000794d */ /* 0x000fea0003800000 */
.L_x_57:
        /* <DEDUP_REMOVED lines=14> */
.L_x_64:


//--------------------- .text._Z16reduction_presumPdiS_ --------------------------
	.section	.text._Z16reduction_presumPdiS_,"ax",@progbits
	.align	128
        .global         _Z16reduction_presumPdiS_
        .type           _Z16reduction_presumPdiS_,@function
        .size           _Z16reduction_presumPdiS_,(.L_x_65 - _Z16reduction_presumPdiS_)
        .other          _Z16reduction_presumPdiS_,@"STO_CUDA_ENTRY STV_DEFAULT"
_Z16reduction_presumPdiS_:
.text._Z16reduction_presumPdiS_:
[----:B------:R-:W-:Y:S01]  /*0000*/  LDC R1, c[0x0][0x37c] ;  /* 0x0000df00ff017b82 */ /* 0x000fe20000000800 */
[----:B------:R-:W0:Y:S07]  /*0010*/  S2R R0, SR_TID.X ;  /* 0x0000000000007919 */ /* 0x000e2e0000002100 */
[----:B------:R-:W0:Y:S01]  /*0020*/  S2UR UR4, SR_CTAID.X ;  /* 0x00000000000479c3 */ /* 0x000e220000002500 */
[----:B------:R-:W1:Y:S01]  /*0030*/  LDCU UR8, c[0x0][0x388] ;  /* 0x00007100ff0877ac */ /* 0x000e620008000800 */
[----:B------:R-:W-:Y:S01]  /*0040*/  BSSY.RECONVERGENT B0, `(.L_x_58) ;  /* 0x0000012000007945 */ /* 0x000fe20003800200 */
[----:B------:R-:W-:Y:S01]  /*0050*/  CS2R R2, SRZ ;  /* 0x0000000000027805 */ /* 0x000fe2000001ff00 */
[----:B------:R-:W2:Y:S04]  /*0060*/  LDCU.64 UR6, c[0x0][0x358] ;  /* 0x00006b00ff0677ac */ /* 0x000ea80008000a00 */
[----:B------:R-:W0:Y:S02]  /*0070*/  LDC R5, c[0x0][0x360] ;  /* 0x0000d800ff057b82 */ /* 0x000e240000000800 */
[----:B0-----:R-:W-:-:S05]  /*0080*/  IMAD R4, R5, UR4, R0 ;  /* 0x0000000405047c24 */ /* 0x001fca000f8e0200 */
[----:B-1----:R-:W-:-:S13]  /*0090*/  ISETP.GE.AND P0, PT, R4, UR8, PT ;  /* 0x0000000804007c0c */ /* 0x002fda000bf06270 */
[----:B--2---:R-:W-:Y:S05]  /*00a0*/  @P0 BRA `(.L_x_59) ;  /* 0x00000000002c0947 */ /* 0x004fea0003800000 */
[----:B------:R-:W0:Y:S01]  /*00b0*/  LDC.64 R6, c[0x0][0x380] ;  /* 0x0000e000ff067b82 */ /* 0x000e220000000a00 */
[----:B------:R-:W1:Y:S01]  /*00c0*/  LDCU UR4, c[0x0][0x370] ;  /* 0x00006e00ff0477ac */ /* 0x000e620008000800 */
[----:B------:R-:W-:Y:S01]  /*00d0*/  IMAD.MOV.U32 R9, RZ, RZ, R4 ;  /* 0x000000ffff097224 */ /* 0x000fe200078e0004 */
[----:B------:R-:W-:Y:S01]  /*00e0*/  CS2R R2, SRZ ;  /* 0x0000000000027805 */ /* 0x000fe2000001ff00 */
[----:B-1----:R-:W-:-:S07]  /*00f0*/  IMAD R8, R5, UR4, RZ ;  /* 0x0000000405087c24 */ /* 0x002fce000f8e02ff */
.L_x_60:
[----:B0-----:R-:W-:-:S06]  /*0100*/  IMAD.WIDE R4, R9, 0x8, R6 ;  /* 0x0000000809047825 */ /* 0x001fcc00078e0206 */
[----:B------:R-:W2:Y:S01]  /*0110*/  LDG.E.64 R4, desc[UR6][R4.64] ;  /* 0x0000000604047981 */ /* 0x000ea2000c1e1b00 */
[----:B------:R-:W-:-:S05]  /*0120*/  IMAD.IADD R9, R8, 0x1, R9 ;  /* 0x0000000108097824 */ /* 0x000fca00078e0209 */
[----:B------:R-:W-:Y:S01]  /*0130*/  ISETP.GE.AND P0, PT, R9, UR8, PT ;  /* 0x0000000809007c0c */ /* 0x000fe2000bf06270 */
[----:B--2---:R-:W-:-:S12]  /*0140*/  DADD R2, R4, R2 ;  /* 0x0000000004027229 */ /* 0x004fd80000000002 */
[----:B------:R-:W-:Y:S05]  /*0150*/  @!P0 BRA `(.L_x_60) ;  /* 0xfffffffc00e88947 */ /* 0x000fea000383ffff */
.L_x_59:
[----:B------:R-:W-:Y:S05]  /*0160*/  BSYNC.RECONVERGENT B0 ;  /* 0x0000000000007941 */ /* 0x000fea0003800200 */
.L_x_58:
[----:B------:R-:W-:Y:S01]  /*0170*/  SHFL.DOWN PT, R5, R3, 0x10, 0x1f ;  /* 0x0a001f0003057f89 */ /* 0x000fe200000e0000 */
[----:B------:R-:W0:Y:S01]  /*0180*/  S2UR UR5, SR_CgaCtaId ;  /* 0x00000000000579c3 */ /* 0x000e220000008800 */
[C---:B------:R-:W-:Y:S01]  /*0190*/  ISETP.GT.U32.AND P1, PT, R0.reuse, 0x1f, PT ;  /* 0x0000001f0000780c */ /* 0x040fe20003f24070 */
[----:B------:R-:W-:Y:S01]  /*01a0*/  UMOV UR4, 0x400 ;  /* 0x0000040000047882 */ /* 0x000fe20000000000 */
[----:B------:R-:W1:Y:S01]  /*01b0*/  SHFL.DOWN PT, R4, R2, 0x10, 0x1f ;  /* 0x0a001f0002047f89 */ /* 0x000e6200000e0000 */
[----:B------:R-:W-:Y:S01]  /*01c0*/  LOP3.LUT P0, RZ, R0, 0x1f, RZ, 0xc0, !PT ;  /* 0x0000001f00ff7812 */ /* 0x000fe2000780c0ff */
[----:B0-----:R-:W-:Y:S01]  /*01d0*/  ULEA UR4, UR5, UR4, 0x18 ;  /* 0x0000000405047291 */ /* 0x001fe2000f8ec0ff */
[----:B-1----:R-:W-:-:S05]  /*01e0*/  DADD R4, R4, R2 ;  /* 0x0000000004047229 */ /* 0x002fca0000000002 */
[----:B------:R-:W-:-:S06]  /*01f0*/  LEA R12, R0, UR4, 0x3 ;  /* 0x00000004000c7c11 */ /* 0x000fcc000f8e18ff */
[----:B------:R-:W-:Y:S01]  /*0200*/  @!P0 LEA.HI R13, R0, UR4, RZ, 0x1e ;  /* 0x00000004000d8c11 */ /* 0x000fe2000f8ff0ff */
[----:B------:R-:W-:Y:S04]  /*0210*/  SHFL.DOWN PT, R7, R5, 0x8, 0x1f ;  /* 0x09001f0005077f89 */ /* 0x000fe800000e0000 */
[----:B------:R-:W0:Y:S04]  /*0220*/  SHFL.DOWN PT, R6, R4, 0x8, 0x1f ;  /* 0x09001f0004067f89 */ /* 0x000e2800000e0000 */
[----:B------:R-:W-:Y:S01]  /*0230*/  @!P1 STS.64 [R12], RZ ;  /* 0x000000ff0c009388 */ /* 0x000fe20000000a00 */
[----:B0-----:R-:W-:-:S07]  /*0240*/  DADD R6, R4, R6 ;  /* 0x0000000004067229 */ /* 0x001fce0000000006 */
[----:B------:R-:W-:Y:S04]  /*0250*/  SHFL.DOWN PT, R9, R7, 0x4, 0x1f ;  /* 0x08801f0007097f89 */ /* 0x000fe800000e0000 */
[----:B------:R-:W0:Y:S02]  /*0260*/  SHFL.DOWN PT, R8, R6, 0x4, 0x1f ;  /* 0x08801f0006087f89 */ /* 0x000e2400000e0000 */
[----:B0-----:R-:W-:-:S07]  /*0270*/  DADD R8, R6, R8 ;  /* 0x0000000006087229 */ /* 0x001fce0000000008 */
[----:B------:R-:W-:Y:S04]  /*0280*/  SHFL.DOWN PT, R11, R9, 0x2, 0x1f ;  /* 0x08401f00090b7f89 */ /* 0x000fe800000e0000 */
[----:B------:R-:W0:Y:S02]  /*0290*/  SHFL.DOWN PT, R10, R8, 0x2, 0x1f ;  /* 0x08401f00080a7f89 */ /* 0x000e2400000e0000 */
[----:B0-----:R-:W-:-:S07]  /*02a0*/  DADD R10, R8, R10 ;  /* 0x00000000080a7229 */ /* 0x001fce000000000a */
[----:B------:R-:W-:Y:S04]  /*02b0*/  SHFL.DOWN PT, R3, R11, 0x1, 0x1f ;  /* 0x08201f000b037f89 */ /* 0x000fe800000e0000 */
[----:B------:R-:W0:Y:S02]  /*02c0*/  SHFL.DOWN PT, R2, R10, 0x1, 0x1f ;  /* 0x08201f000a027f89 */ /* 0x000e2400000e0000 */
[----:B0-----:R-:W-:Y:S01]  /*02d0*/  DADD R2, R10, R2 ;  /* 0x000000000a027229 */ /* 0x001fe20000000002 */
[----:B------:R-:W-:Y:S06]  /*02e0*/  BAR.SYNC.DEFER_BLOCKING 0x0 ;  /* 0x0000000000007b1d */ /* 0x000fec0000010000 */
[----:B------:R-:W-:Y:S02]  /*02f0*/  @!P0 STS.64 [R13], R2 ;  /* 0x000000020d008388 */ /* 0x000fe40000000a00 */
[----:B------:R-:W-:Y:S01]  /*0300*/  BAR.SYNC.DEFER_BLOCKING 0x0 ;  /* 0x0000000000007b1d */ /* 0x000fe20000010000 */
[----:B------:R-:W-:-:S05]  /*0310*/  ISETP.NE.AND P0, PT, R0, RZ, PT ;  /* 0x000000ff0000720c */ /* 0x000fca0003f05270 */
[----:B------:R-:W0:Y:S04]  /*0320*/  @!P1 LDS.64 R2, [R12] ;  /* 0x000000000c029984 */ /* 0x000e280000000a00 */
[----:B0-----:R-:W-:Y:S04]  /*0330*/  SHFL.DOWN PT, R5, R3, 0x10, 0x1f ;  /* 0x0a001f0003057f89 */ /* 0x001fe800000e0000 */
[----:B------:R-:W0:Y:S02]  /*0340*/  SHFL.DOWN PT, R4, R2, 0x10, 0x1f ;  /* 0x0a001f0002047f89 */ /* 0x000e2400000e0000 */
        /* <DEDUP_REMOVED lines=10> */
[----:B------:R0:W1:Y:S04]  /*03f0*/  SHFL.DOWN PT, R3, R11, 0x1, 0x1f ;  /* 0x08201f000b037f89 */ /* 0x00006800000e0000 */
[----:B------:R0:W2:Y:S01]  /*0400*/  SHFL.DOWN PT, R2, R10, 0x1, 0x1f ;  /* 0x08201f000a027f89 */ /* 0x0000a200000e0000 */
[----:B------:R-:W-:Y:S05]  /*0410*/  @P0 EXIT ;  /* 0x000000000000094d */ /* 0x000fea0003800000 */
[----:B------:R-:W3:Y:S01]  /*0420*/  LDC.64 R4, c[0x0][0x390] ;  /* 0x0000e400ff047b82 */ /* 0x000ee20000000a00 */
[----:B-12---:R-:W-:-:S07]  /*0430*/  DADD R2, R10, R2 ;  /* 0x000000000a027229 */ /* 0x006fce0000000002 */
[----:B---3--:R-:W-:Y:S01]  /*0440*/  REDG.E.ADD.F64.RN.STRONG.GPU desc[UR6][R4.64], R2 ;  /* 0x00000002040079a6 */ /* 0x008fe2000c12ff06 */
[----:B------:R-:W-:Y:S05]  /*0450*/  EXIT ;  /* 0x000000000000794d */ /* 0x000fea0003800000 */
.L_x_61:
        /* <DEDUP_REMOVED lines=10> */
.L_x_65:


//--------------------- .nv.global.init           --------------------------
	.section	.nv.global.init,"aw",@progbits
.nv.global.init:
	.type		$str,@object
	.size		$str,($str$2 - $str)
$str:
        /*0000*/ 	.byte	0x69, 0x3a, 0x20, 0x25, 0x64, 0x09, 0x00
	.type		$str$2,@object
	.size		$str$2,($str$1 - $str$2)
$str$2:
        /*0007*/ 	.byte	0x70, 0x74, 0x72, 0x3a, 0x20, 0x25, 0x6c, 0x66, 0x0a, 0x00
	.type		$str$1,@object
	.size		$str$1,(.L_1 - $str$1)
$str$1:
        /*0011*/ 	.byte	0x73, 0x75, 0x6d, 0x3d, 0x20, 0x25, 0x6c, 0x66, 0x0a, 0x00
.L_1:


//--------------------- .nv.shared.reserved.0     --------------------------
	.section	.nv.shared.reserved.0,"aw",@nobits
	.weak		__nv_reservedSMEM_offset_0_alias
	.size		__nv_reservedSMEM_offset_0_alias, 0, 64
	.other		__nv_reservedSMEM_offset_0_alias,@"STO_CUDA_RESERVED_SHARED STV_DEFAULT"
__nv_reservedSMEM_offset_0_alias:
	.zero		0
	.zero		64


//--------------------- .nv.shared._Z16reduction_presumPdiS_ --------------------------
	.section	.nv.shared._Z16reduction_presumPdiS_,"aw",@nobits
	.sectionflags	@""
	.align	8
.nv.shared._Z16reduction_presumPdiS_:
	.zero		1280


//--------------------- .nv.constant0._Z9print_ptrPd --------------------------
	.section	.nv.constant0._Z9print_ptrPd,"a",@progbits
	.sectionflags	@""
	.align	4
.nv.constant0._Z9print_ptrPd:
	.zero		904


//--------------------- .nv.constant0._Z9print_arrPdi --------------------------
	.section	.nv.constant0._Z9print_arrPdi,"a",@progbits
	.sectionflags	@""
	.align	4
.nv.constant0._Z9print_arrPdi:
	.zero		908


//--------------------- .nv.constant0._Z16jacobi_iterationPdS_S_S_iiif --------------------------
	.section	.nv.constant0._Z16jacobi_iterationPdS_S_S_iiif,"a",@progbits
	.sectionflags	@""
	.align	4
.nv.constant0._Z16jacobi_iterationPdS_S_S_iiif:
	.zero		944


//--------------------- .nv.constant0._Z16reduction_presumPdiS_ --------------------------
	.section	.nv.constant0._Z16reduction_presumPdiS_,"a",@progbits
	.sectionflags	@""
	.align	4
.nv.constant0._Z16reduction_presumPdiS_:
	.zero		920


//--------------------- SYMBOLS --------------------------

	.type		.nv.reservedSmem.offset0,@object
	.size		.nv.reservedSmem.offset0,0x4
	.type		.nv.reservedSmem.cap,@object
	.size		.nv.reservedSmem.cap,0x4
	.type		vprintf,@function
